	.target	sm_90a

	.elftype	@"ET_EXEC"


//--------------------- .note.nv.tkinfo           --------------------------
	.section	.note.nv.tkinfo,"",@"SHT_NOTE"
	.sectionflags	@"SHF_NOTE_NV_TKINFO"
	.tkinfo
        /*0018*/ 	.word	0x00000002
        /*0030*/ 	.string	""
        /*0030*/ 	.string	"ptxas"
        /*0030*/ 	.string	"Cuda compilation tools, release 13.0, V13.0.88"
        /*0030*/ 	.string	"Build cuda_13.0.r13.0/compiler.36424714_0"
        /*0030*/ 	.string	"-arch sm_90a -m 64 "



//--------------------- .note.nv.cuinfo           --------------------------
	.section	.note.nv.cuinfo,"",@"SHT_NOTE"
	.sectionflags	@"SHF_NOTE_NV_CUINFO"
        /*0018*/ 	.short	0x0002
        /*001a*/ 	.short	0x005a
        /*001c*/ 	.short	0x0082
	.zero		2


//--------------------- .nv.info                  --------------------------
	.section	.nv.info,"",@"SHT_CUDA_INFO"
	.align	4


	//----- nvinfo : EIATTR_REGCOUNT
	.align		4
        /*0000*/ 	.byte	0x04, 0x2f
        /*0002*/ 	.short	(.L_15 - .L_14)
	.align		4
.L_14:
        /*0004*/ 	.word	index@(_ZN7cutlass13device_kernelINS_4gemm6kernel13GemmUniversalIN4cute5tupleIJiiiiEEENS1_10collective13CollectiveMmaINS1_34MainloopSm90TmaGmmaWarpSpecializedILi3ENS5_IJNS4_1CILi2EEENSA_ILi1EEESC_EEENS1_35KernelTmaWarpSpecializedCooperativeEEENS5_IJNSA_ILi128EEESG_NSA_ILi32EEEEEEaNS5_IJlSC_lEEEaSJ_NS4_8TiledMMAINS4_8MMA_AtomIJNS4_4SM904GMMA27MMA_64x128x32_S32S8S8_SS_TNEEEENS4_6LayoutISD_NS5_IJSC_NSA_ILi0EEESR_EEEEENS5_IJNS4_10UnderscoreESU_SU_EEEEENS4_13SM90_TMA_LOADENS4_14ComposedLayoutINS4_7SwizzleILi1ELi4ELi3EEENS4_18smem_ptr_flag_bitsILi8EEENSQ_INS5_IJNSA_ILi8EEESH_EEENS5_IJSH_SC_EEEEEEEvNS4_8identityENS4_23SM90_TMA_LOAD_MULTICASTES17_vS18_EENS_8epilogue10collective6detail29Sm90TmaWarpSpecializedAdapterINS1C_15DefaultEpilogueIaSJ_SJ_NS1B_6thread17LinearCombinationIaLi1EiiLNS1G_9ScaleType4KindE0ELNS_15FloatRoundStyleE2EaEENS1_15EpilogueDefaultEEEEEvvEEEEvNT_6ParamsE)
        /*0008*/ 	.word	0x000000a8


	//----- nvinfo : EIATTR_FRAME_SIZE
	.align		4
.L_15:
        /*000c*/ 	.byte	0x04, 0x11
        /*000e*/ 	.short	(.L_17 - .L_16)
	.align		4
.L_16:
        /*0010*/ 	.word	index@(_ZN7cutlass13device_kernelINS_4gemm6kernel13GemmUniversalIN4cute5tupleIJiiiiEEENS1_10collective13CollectiveMmaINS1_34MainloopSm90TmaGmmaWarpSpecializedILi3ENS5_IJNS4_1CILi2EEENSA_ILi1EEESC_EEENS1_35KernelTmaWarpSpecializedCooperativeEEENS5_IJNSA_ILi128EEESG_NSA_ILi32EEEEEEaNS5_IJlSC_lEEEaSJ_NS4_8TiledMMAINS4_8MMA_AtomIJNS4_4SM904GMMA27MMA_64x128x32_S32S8S8_SS_TNEEEENS4_6LayoutISD_NS5_IJSC_NSA_ILi0EEESR_EEEEENS5_IJNS4_10UnderscoreESU_SU_EEEEENS4_13SM90_TMA_LOADENS4_14ComposedLayoutINS4_7SwizzleILi1ELi4ELi3EEENS4_18smem_ptr_flag_bitsILi8EEENSQ_INS5_IJNSA_ILi8EEESH_EEENS5_IJSH_SC_EEEEEEEvNS4_8identityENS4_23SM90_TMA_LOAD_MULTICASTES17_vS18_EENS_8epilogue10collective6detail29Sm90TmaWarpSpecializedAdapterINS1C_15DefaultEpilogueIaSJ_SJ_NS1B_6thread17LinearCombinationIaLi1EiiLNS1G_9ScaleType4KindE0ELNS_15FloatRoundStyleE2EaEENS1_15EpilogueDefaultEEEEEvvEEEEvNT_6ParamsE)
        /*0014*/ 	.word	0x00000000


	//----- nvinfo : EIATTR_MIN_STACK_SIZE
	.align		4
.L_17:
        /*0018*/ 	.byte	0x04, 0x12
        /*001a*/ 	.short	(.L_19 - .L_18)
	.align		4
.L_18:
        /*001c*/ 	.word	index@(_ZN7cutlass13device_kernelINS_4gemm6kernel13GemmUniversalIN4cute5tupleIJiiiiEEENS1_10collective13CollectiveMmaINS1_34MainloopSm90TmaGmmaWarpSpecializedILi3ENS5_IJNS4_1CILi2EEENSA_ILi1EEESC_EEENS1_35KernelTmaWarpSpecializedCooperativeEEENS5_IJNSA_ILi128EEESG_NSA_ILi32EEEEEEaNS5_IJlSC_lEEEaSJ_NS4_8TiledMMAINS4_8MMA_AtomIJNS4_4SM904GMMA27MMA_64x128x32_S32S8S8_SS_TNEEEENS4_6LayoutISD_NS5_IJSC_NSA_ILi0EEESR_EEEEENS5_IJNS4_10UnderscoreESU_SU_EEEEENS4_13SM90_TMA_LOADENS4_14ComposedLayoutINS4_7SwizzleILi1ELi4ELi3EEENS4_18smem_ptr_flag_bitsILi8EEENSQ_INS5_IJNSA_ILi8EEESH_EEENS5_IJSH_SC_EEEEEEEvNS4_8identityENS4_23SM90_TMA_LOAD_MULTICASTES17_vS18_EENS_8epilogue10collective6detail29Sm90TmaWarpSpecializedAdapterINS1C_15DefaultEpilogueIaSJ_SJ_NS1B_6thread17LinearCombinationIaLi1EiiLNS1G_9ScaleType4KindE0ELNS_15FloatRoundStyleE2EaEENS1_15EpilogueDefaultEEEEEvvEEEEvNT_6ParamsE)
        /*0020*/ 	.word	0x00000000
.L_19:


//--------------------- .nv.compat                --------------------------
	.section	.nv.compat,"",@"SHT_CUDA_COMPAT_INFO"
	.align	4
        /*0000*/ 	.byte	0x02, 0x09, 0x01, 0x00, 0x02, 0x02, 0x04, 0x00, 0x02, 0x05, 0x05, 0x00, 0x03, 0x07, 0x01, 0x01
        /*0010*/ 	.byte	0x02, 0x03, 0x01, 0x00, 0x02, 0x06, 0x01, 0x00, 0x04, 0x0b, 0x08, 0x00, 0x00, 0x00, 0x00, 0x00
        /*0020*/ 	.byte	0x00, 0x00, 0x00, 0x00


//--------------------- .nv.info._ZN7cutlass13device_kernelINS_4gemm6kernel13GemmUniversalIN4cute5tupleIJiiiiEEENS1_10collective13CollectiveMmaINS1_34MainloopSm90TmaGmmaWarpSpecializedILi3ENS5_IJNS4_1CILi2EEENSA_ILi1EEESC_EEENS1_35KernelTmaWarpSpecializedCooperativeEEENS5_IJNSA_ILi128EEESG_NSA_ILi32EEEEEEaNS5_IJlSC_lEEEaSJ_NS4_8TiledMMAINS4_8MMA_AtomIJNS4_4SM904GMMA27MMA_64x128x32_S32S8S8_SS_TNEEEENS4_6LayoutISD_NS5_IJSC_NSA_ILi0EEESR_EEEEENS5_IJNS4_10UnderscoreESU_SU_EEEEENS4_13SM90_TMA_LOADENS4_14ComposedLayoutINS4_7SwizzleILi1ELi4ELi3EEENS4_18smem_ptr_flag_bitsILi8EEENSQ_INS5_IJNSA_ILi8EEESH_EEENS5_IJSH_SC_EEEEEEEvNS4_8identityENS4_23SM90_TMA_LOAD_MULTICASTES17_vS18_EENS_8epilogue10collective6detail29Sm90TmaWarpSpecializedAdapterINS1C_15DefaultEpilogueIaSJ_SJ_NS1B_6thread17LinearCombinationIaLi1EiiLNS1G_9ScaleType4KindE0ELNS_15FloatRoundStyleE2EaEENS1_15EpilogueDefaultEEEEEvvEEEEvNT_6ParamsE --------------------------
	.section	.nv.info._ZN7cutlass13device_kernelINS_4gemm6kernel13GemmUniversalIN4cute5tupleIJiiiiEEENS1_10collective13CollectiveMmaINS1_34MainloopSm90TmaGmmaWarpSpecializedILi3ENS5_IJNS4_1CILi2EEENSA_ILi1EEESC_EEENS1_35KernelTmaWarpSpecializedCooperativeEEENS5_IJNSA_ILi128EEESG_NSA_ILi32EEEEEEaNS5_IJlSC_lEEEaSJ_NS4_8TiledMMAINS4_8MMA_AtomIJNS4_4SM904GMMA27MMA_64x128x32_S32S8S8_SS_TNEEEENS4_6LayoutISD_NS5_IJSC_NSA_ILi0EEESR_EEEEENS5_IJNS4_10UnderscoreESU_SU_EEEEENS4_13SM90_TMA_LOADENS4_14ComposedLayoutINS4_7SwizzleILi1ELi4ELi3EEENS4_18smem_ptr_flag_bitsILi8EEENSQ_INS5_IJNSA_ILi8EEESH_EEENS5_IJSH_SC_EEEEEEEvNS4_8identityENS4_23SM90_TMA_LOAD_MULTICASTES17_vS18_EENS_8epilogue10collective6detail29Sm90TmaWarpSpecializedAdapterINS1C_15DefaultEpilogueIaSJ_SJ_NS1B_6thread17LinearCombinationIaLi1EiiLNS1G_9ScaleType4KindE0ELNS_15FloatRoundStyleE2EaEENS1_15EpilogueDefaultEEEEEvvEEEEvNT_6ParamsE,"",@"SHT_CUDA_INFO"
	.sectionflags	@""
	.align	4


	//----- nvinfo : EIATTR_CUDA_API_VERSION
	.align		4
        /*0000*/ 	.byte	0x04, 0x37
        /*0002*/ 	.short	(.L_21 - .L_20)
.L_20:
        /*0004*/ 	.word	0x00000082


	//----- nvinfo : EIATTR_KPARAM_INFO
	.align		4
.L_21:
        /*0008*/ 	.byte	0x04, 0x17
        /*000a*/ 	.short	(.L_23 - .L_22)
.L_22:
        /*000c*/ 	.word	0x00000000
        /*0010*/ 	.short	0x0000
        /*0012*/ 	.short	0x0070
        /*0014*/ 	.byte	0x00, 0xf0, 0x01, 0x10


	//----- nvinfo : EIATTR_SPARSE_MMA_MASK
	.align		4
.L_23:
        /*0018*/ 	.byte	0x03, 0x50
        /*001a*/ 	.short	0x0000


	//----- nvinfo : EIATTR_MAXREG_COUNT
	.align		4
        /*001c*/ 	.byte	0x03, 0x1b
        /*001e*/ 	.short	0x00a8


	//----- nvinfo : EIATTR_NUM_BARRIERS
	.align		4
        /*0020*/ 	.byte	0x02, 0x4c
        /*0022*/ 	.byte	0x01
	.zero		1


	//----- nvinfo : EIATTR_EXTERNS
	.align		4
        /*0024*/ 	.byte	0x04, 0x0f
        /*0026*/ 	.short	(.L_25 - .L_24)


	//   ....[0]....
	.align		4
.L_24:
        /*0028*/ 	.word	index@(__assertfail)


	//----- nvinfo : EIATTR_MERCURY_ISA_VERSION
	.align		4
.L_25:
        /*002c*/ 	.byte	0x03, 0x5f
        /*002e*/ 	.short	0x0101


	//----- nvinfo : EIATTR_INT_WARP_WIDE_INSTR_OFFSETS
	.align		4
        /*0030*/ 	.byte	0x04, 0x31
        /*0032*/ 	.short	(.L_27 - .L_26)


	//   ....[0]....
.L_26:
        /*0034*/ 	.word	0x00000470


	//   ....[1]....
        /*0038*/ 	.word	0x000004a0


	//   ....[2]....
        /*003c*/ 	.word	0x00000660


	//   ....[3]....
        /*0040*/ 	.word	0x00001bc0


	//----- nvinfo : EIATTR_COOP_GROUP_MASK_REGIDS
	.align		4
.L_27:
        /*0044*/ 	.byte	0x04, 0x29
        /*0046*/ 	.short	(.L_29 - .L_28)


	//   ....[0]....
.L_28:
        /*0048*/ 	.word	0xffffffff


	//   ....[1]....
        /*004c*/ 	.word	0xffffffff


	//   ....[2]....
        /*0050*/ 	.word	0xffffffff


	//   ....[3]....
        /*0054*/ 	.word	0xffffffff


	//   ....[4]....
        /*0058*/ 	.word	0xffffffff


	//   ....[5]....
        /*005c*/ 	.word	0xffffffff


	//----- nvinfo : EIATTR_COOP_GROUP_INSTR_OFFSETS
	.align		4
.L_29:
        /*0060*/ 	.byte	0x04, 0x28
        /*0062*/ 	.short	(.L_31 - .L_30)


	//   ....[0]....
.L_30:
        /*0064*/ 	.word	0x00000060


	//   ....[1]....
        /*0068*/ 	.word	0x00000070


	//   ....[2]....
        /*006c*/ 	.word	0x00000130


	//   ....[3]....
        /*0070*/ 	.word	0x000002b0


	//   ....[4]....
        /*0074*/ 	.word	0x000007e0


	//   ....[5]....
        /*0078*/ 	.word	0x00001410


	//----- nvinfo : EIATTR_REG_RECONFIG
	.align		4
.L_31:
        /*007c*/ 	.byte	0x01, 0x54
	.zero		2


	//----- nvinfo : EIATTR_SYSCALL_OFFSETS
	.align		4
        /*0080*/ 	.byte	0x04, 0x46
        /*0082*/ 	.short	(.L_33 - .L_32)


	//   ....[0]....
.L_32:
        /*0084*/ 	.word	0x00001600


	//----- nvinfo : EIATTR_MBARRIER_INSTR_OFFSETS
	.align		4
.L_33:
        /*0088*/ 	.byte	0x04, 0x39
        /*008a*/ 	.short	(.L_35 - .L_34)


	//   ....[0]....
.L_34:
        /*008c*/ 	.word	0x00000230
        /*0090*/ 	.word	0x000000ff
        /*0094*/ 	.word	0x00000000
        /*0098*/ 	.short	0x0100
        /*009a*/ 	.byte	0x08
	.zero		1


	//   ....[1]....
        /*009c*/ 	.word	0x00000240
        /*00a0*/ 	.word	0x000000ff
        /*00a4*/ 	.word	0x00000018
        /*00a8*/ 	.short	0x0100
        /*00aa*/ 	.byte	0x08
	.zero		1


	//   ....[2]....
        /*00ac*/ 	.word	0x00000250
        /*00b0*/ 	.word	0x000000ff
        /*00b4*/ 	.word	0x00000008
        /*00b8*/ 	.short	0x0100
        /*00ba*/ 	.byte	0x08
	.zero		1


	//   ....[3]....
        /*00bc*/ 	.word	0x00000260
        /*00c0*/ 	.word	0x000000ff
        /*00c4*/ 	.word	0x00000020
        /*00c8*/ 	.short	0x0100
        /*00ca*/ 	.byte	0x08
	.zero		1


	//   ....[4]....
        /*00cc*/ 	.word	0x00000270
        /*00d0*/ 	.word	0x000000ff
        /*00d4*/ 	.word	0x00000010
        /*00d8*/ 	.short	0x0100
        /*00da*/ 	.byte	0x08
	.zero		1


	//   ....[5]....
        /*00dc*/ 	.word	0x00000280
        /*00e0*/ 	.word	0x000000ff
        /*00e4*/ 	.word	0x00000028
        /*00e8*/ 	.short	0x0100
        /*00ea*/ 	.byte	0x08
	.zero		1


	//   ....[6]....
        /*00ec*/ 	.word	0x000006f0
        /*00f0*/ 	.word	0x000000ff
        /*00f4*/ 	.word	0x00000040
        /*00f8*/ 	.short	0x0100
        /*00fa*/ 	.byte	0x06
	.zero		1


	//   ....[7]....
        /*00fc*/ 	.word	0x00000780
        /*0100*/ 	.word	0x000000ff
        /*0104*/ 	.word	0x00000048
        /*0108*/ 	.short	0x0100
        /*010a*/ 	.byte	0x06
	.zero		1


	//   ....[8]....
        /*010c*/ 	.word	0x000016d0
        /*0110*/ 	.word	0x00000003
        /*0114*/ 	.word	0x00000000
        /*0118*/ 	.short	0x010a
        /*011a*/ 	.byte	0x3f
	.zero		1


	//   ....[9]....
        /*011c*/ 	.word	0x00001730
        /*0120*/ 	.word	0x00000003
        /*0124*/ 	.word	0x00000000
        /*0128*/ 	.short	0x010a
        /*012a*/ 	.byte	0x3f
	.zero		1


	//   ....[10]....
        /*012c*/ 	.word	0x00001940
        /*0130*/ 	.word	0x00000005
        /*0134*/ 	.word	0x00000000
        /*0138*/ 	.short	0x010a
        /*013a*/ 	.byte	0x3f
	.zero		1


	//   ....[11]....
        /*013c*/ 	.word	0x00001980
        /*0140*/ 	.word	0x00000005
        /*0144*/ 	.word	0x00000000
        /*0148*/ 	.short	0x010a
        /*014a*/ 	.byte	0x3f
	.zero		1


	//   ....[12]....
        /*014c*/ 	.word	0x00001a70
        /*0150*/ 	.word	0x00000004
        /*0154*/ 	.word	0x00000000
        /*0158*/ 	.short	0x0101
        /*015a*/ 	.byte	0x3f
	.zero		1


	//   ....[13]....
        /*015c*/ 	.word	0x00001c60
        /*0160*/ 	.word	0x00000000
        /*0164*/ 	.word	0x00000000
        /*0168*/ 	.short	0x0101
        /*016a*/ 	.byte	0x3f
	.zero		1


	//   ....[14]....
        /*016c*/ 	.word	0x00005f80
        /*0170*/ 	.word	0x00000017
        /*0174*/ 	.word	0x00000018
        /*0178*/ 	.short	0x010a
        /*017a*/ 	.byte	0x3f
	.zero		1


	//   ....[15]....
        /*017c*/ 	.word	0x00006300
        /*0180*/ 	.word	0x00000006
        /*0184*/ 	.word	0x00000048
        /*0188*/ 	.short	0x0101
        /*018a*/ 	.byte	0x3f
	.zero		1


	//   ....[16]....
        /*018c*/ 	.word	0x00006a50
        /*0190*/ 	.word	0x00000007
        /*0194*/ 	.word	0x00000000
        /*0198*/ 	.short	0x010a
        /*019a*/ 	.byte	0x3f
	.zero		1


	//   ....[17]....
        /*019c*/ 	.word	0x00006ad0
        /*01a0*/ 	.word	0x00000004
        /*01a4*/ 	.word	0x00000000
        /*01a8*/ 	.short	0x010a
        /*01aa*/ 	.byte	0x3f
	.zero		1


	//   ....[18]....
        /*01ac*/ 	.word	0x00006b60
        /*01b0*/ 	.word	0x00000005
        /*01b4*/ 	.word	0x00000000
        /*01b8*/ 	.short	0x010a
        /*01ba*/ 	.byte	0x3f
	.zero		1


	//   ....[19]....
        /*01bc*/ 	.word	0x00006bc0
        /*01c0*/ 	.word	0x00000003
        /*01c4*/ 	.word	0x00000000
        /*01c8*/ 	.short	0x010a
        /*01ca*/ 	.byte	0x3f
	.zero		1


	//   ....[20]....
        /*01cc*/ 	.word	0x00006c10
        /*01d0*/ 	.word	0x00000005
        /*01d4*/ 	.word	0x00000000
        /*01d8*/ 	.short	0x010a
        /*01da*/ 	.byte	0x3f
	.zero		1


	//   ....[21]....
        /*01dc*/ 	.word	0x00006ce0
        /*01e0*/ 	.word	0x00000017
        /*01e4*/ 	.word	0x00000018
        /*01e8*/ 	.short	0x010a
        /*01ea*/ 	.byte	0x3f
	.zero		1


	//   ....[22]....
        /*01ec*/ 	.word	0x00006db0
        /*01f0*/ 	.word	0x00000007
        /*01f4*/ 	.word	0x00000000
        /*01f8*/ 	.short	0x010a
        /*01fa*/ 	.byte	0x3f
	.zero		1


	//   ....[23]....
        /*01fc*/ 	.word	0x00006e00
        /*0200*/ 	.word	0x00000004
        /*0204*/ 	.word	0x00000000
        /*0208*/ 	.short	0x010a
        /*020a*/ 	.byte	0x3f
	.zero		1


	//----- nvinfo : EIATTR_NUM_MBARRIERS
	.align		4
.L_35:
        /*020c*/ 	.byte	0x03, 0x38
        /*020e*/ 	.short	0x0008


	//----- nvinfo : EIATTR_EXIT_INSTR_OFFSETS
	.align		4
        /*0210*/ 	.byte	0x04, 0x1c
        /*0212*/ 	.short	(.L_37 - .L_36)


	//   ....[0]....
.L_36:
        /*0214*/ 	.word	0x000009b0


	//   ....[1]....
        /*0218*/ 	.word	0x000011d0


	//   ....[2]....
        /*021c*/ 	.word	0x000056f0


	//   ....[3]....
        /*0220*/ 	.word	0x00005c50


	//   ....[4]....
        /*0224*/ 	.word	0x00006bb0


	//----- nvinfo : EIATTR_MAX_THREADS
	.align		4
.L_37:
        /*0228*/ 	.byte	0x04, 0x05
        /*022a*/ 	.short	(.L_39 - .L_38)
.L_38:
        /*022c*/ 	.word	0x00000180
        /*0230*/ 	.word	0x00000001
        /*0234*/ 	.word	0x00000001


	//----- nvinfo : EIATTR_CRS_STACK_SIZE
	.align		4
.L_39:
        /*0238*/ 	.byte	0x04, 0x1e
        /*023a*/ 	.short	(.L_41 - .L_40)
.L_40:
        /*023c*/ 	.word	0x00000000


	//----- nvinfo : EIATTR_CBANK_PARAM_SIZE
	.align		4
.L_41:
        /*0240*/ 	.byte	0x03, 0x19
        /*0242*/ 	.short	0x0470


	//----- nvinfo : EIATTR_PARAM_CBANK
	.align		4
        /*0244*/ 	.byte	0x04, 0x0a
        /*0246*/ 	.short	(.L_43 - .L_42)
	.align		4
.L_42:
        /*0248*/ 	.word	index@(.nv.constant0._ZN7cutlass13device_kernelINS_4gemm6kernel13GemmUniversalIN4cute5tupleIJiiiiEEENS1_10collective13CollectiveMmaINS1_34MainloopSm90TmaGmmaWarpSpecializedILi3ENS5_IJNS4_1CILi2EEENSA_ILi1EEESC_EEENS1_35KernelTmaWarpSpecializedCooperativeEEENS5_IJNSA_ILi128EEESG_NSA_ILi32EEEEEEaNS5_IJlSC_lEEEaSJ_NS4_8TiledMMAINS4_8MMA_AtomIJNS4_4SM904GMMA27MMA_64x128x32_S32S8S8_SS_TNEEEENS4_6LayoutISD_NS5_IJSC_NSA_ILi0EEESR_EEEEENS5_IJNS4_10UnderscoreESU_SU_EEEEENS4_13SM90_TMA_LOADENS4_14ComposedLayoutINS4_7SwizzleILi1ELi4ELi3EEENS4_18smem_ptr_flag_bitsILi8EEENSQ_INS5_IJNSA_ILi8EEESH_EEENS5_IJSH_SC_EEEEEEEvNS4_8identityENS4_23SM90_TMA_LOAD_MULTICASTES17_vS18_EENS_8epilogue10collective6detail29Sm90TmaWarpSpecializedAdapterINS1C_15DefaultEpilogueIaSJ_SJ_NS1B_6thread17LinearCombinationIaLi1EiiLNS1G_9ScaleType4KindE0ELNS_15FloatRoundStyleE2EaEENS1_15EpilogueDefaultEEEEEvvEEEEvNT_6ParamsE)
        /*024c*/ 	.short	0x0210
        /*024e*/ 	.short	0x0470


	//----- nvinfo : EIATTR_SW_WAR
	.align		4
.L_43:
        /*0250*/ 	.byte	0x04, 0x36
        /*0252*/ 	.short	(.L_45 - .L_44)
.L_44:
        /*0254*/ 	.word	0x00000008
.L_45:


//--------------------- .nv.callgraph             --------------------------
	.section	.nv.callgraph,"",@"SHT_CUDA_CALLGRAPH"
	.align	4
	.sectionentsize	8
	.align		4
        /*0000*/ 	.word	0x00000000
	.align		4
        /*0004*/ 	.word	0xffffffff
	.align		4
        /*0008*/ 	.word	index@(_ZN7cutlass13device_kernelINS_4gemm6kernel13GemmUniversalIN4cute5tupleIJiiiiEEENS1_10collective13CollectiveMmaINS1_34MainloopSm90TmaGmmaWarpSpecializedILi3ENS5_IJNS4_1CILi2EEENSA_ILi1EEESC_EEENS1_35KernelTmaWarpSpecializedCooperativeEEENS5_IJNSA_ILi128EEESG_NSA_ILi32EEEEEEaNS5_IJlSC_lEEEaSJ_NS4_8TiledMMAINS4_8MMA_AtomIJNS4_4SM904GMMA27MMA_64x128x32_S32S8S8_SS_TNEEEENS4_6LayoutISD_NS5_IJSC_NSA_ILi0EEESR_EEEEENS5_IJNS4_10UnderscoreESU_SU_EEEEENS4_13SM90_TMA_LOADENS4_14ComposedLayoutINS4_7SwizzleILi1ELi4ELi3EEENS4_18smem_ptr_flag_bitsILi8EEENSQ_INS5_IJNSA_ILi8EEESH_EEENS5_IJSH_SC_EEEEEEEvNS4_8identityENS4_23SM90_TMA_LOAD_MULTICASTES17_vS18_EENS_8epilogue10collective6detail29Sm90TmaWarpSpecializedAdapterINS1C_15DefaultEpilogueIaSJ_SJ_NS1B_6thread17LinearCombinationIaLi1EiiLNS1G_9ScaleType4KindE0ELNS_15FloatRoundStyleE2EaEENS1_15EpilogueDefaultEEEEEvvEEEEvNT_6ParamsE)
	.align		4
        /*000c*/ 	.word	index@(__assertfail)
	.align		4
        /*0010*/ 	.word	0x00000000
	.align		4
        /*0014*/ 	.word	0xfffffffe
	.align		4
        /*0018*/ 	.word	0x00000000
	.align		4
        /*001c*/ 	.word	0xfffffffd
	.align		4
        /*0020*/ 	.word	0x00000000
	.align		4
        /*0024*/ 	.word	0xfffffffc


//--------------------- .nv.constant4             --------------------------
	.section	.nv.constant4,"a",@progbits
	.align	8
	.align		8
.nv.constant4:
        /*0000*/ 	.dword	__assertfail
	.align		8
        /*0008*/ 	.dword	__unnamed_1
	.align		8
        /*0010*/ 	.dword	_ZN39_INTERNAL_100e23f7_4_k_cu_e1c7c4a9_50104cuda3std3__45__cpo5beginE
	.align		8
        /*0018*/ 	.dword	_ZN39_INTERNAL_100e23f7_4_k_cu_e1c7c4a9_50104cuda3std3__45__cpo3endE
	.align		8
        /*0020*/ 	.dword	_ZN39_INTERNAL_100e23f7_4_k_cu_e1c7c4a9_50104cuda3std3__45__cpo6cbeginE
	.align		8
        /*0028*/ 	.dword	_ZN39_INTERNAL_100e23f7_4_k_cu_e1c7c4a9_50104cuda3std3__45__cpo4cendE
	.align		8
        /*0030*/ 	.dword	_ZN39_INTERNAL_100e23f7_4_k_cu_e1c7c4a9_50104cuda3std3__441_GLOBAL__N__100e23f7_4_k_cu_e1c7c4a9_50106ignoreE
	.align		8
        /*0038*/ 	.dword	_ZN39_INTERNAL_100e23f7_4_k_cu_e1c7c4a9_50104cuda3std3__419piecewise_constructE
	.align		8
        /*0040*/ 	.dword	_ZN39_INTERNAL_100e23f7_4_k_cu_e1c7c4a9_50104cuda3std3__48in_placeE
	.align		8
        /*0048*/ 	.dword	_ZN39_INTERNAL_100e23f7_4_k_cu_e1c7c4a9_50104cuda3std6ranges3__45__cpo4swapE
	.align		8
        /*0050*/ 	.dword	_ZN39_INTERNAL_100e23f7_4_k_cu_e1c7c4a9_50104cuda3std6ranges3__45__cpo9iter_moveE
	.align		8
        /*0058*/ 	.dword	_ZN39_INTERNAL_100e23f7_4_k_cu_e1c7c4a9_50104cute7productE
	.align		8
        /*0060*/ 	.dword	_ZN39_INTERNAL_100e23f7_4_k_cu_e1c7c4a9_50104cute1_E
	.align		8
        /*0068*/ 	.dword	$str$22
	.align		8
        /*0070*/ 	.dword	$str$23


//--------------------- .text._ZN7cutlass13device_kernelINS_4gemm6kernel13GemmUniversalIN4cute5tupleIJiiiiEEENS1_10collective13CollectiveMmaINS1_34MainloopSm90TmaGmmaWarpSpecializedILi3ENS5_IJNS4_1CILi2EEENSA_ILi1EEESC_EEENS1_35KernelTmaWarpSpecializedCooperativeEEENS5_IJNSA_ILi128EEESG_NSA_ILi32EEEEEEaNS5_IJlSC_lEEEaSJ_NS4_8TiledMMAINS4_8MMA_AtomIJNS4_4SM904GMMA27MMA_64x128x32_S32S8S8_SS_TNEEEENS4_6LayoutISD_NS5_IJSC_NSA_ILi0EEESR_EEEEENS5_IJNS4_10UnderscoreESU_SU_EEEEENS4_13SM90_TMA_LOADENS4_14ComposedLayoutINS4_7SwizzleILi1ELi4ELi3EEENS4_18smem_ptr_flag_bitsILi8EEENSQ_INS5_IJNSA_ILi8EEESH_EEENS5_IJSH_SC_EEEEEEEvNS4_8identityENS4_23SM90_TMA_LOAD_MULTICASTES17_vS18_EENS_8epilogue10collective6detail29Sm90TmaWarpSpecializedAdapterINS1C_15DefaultEpilogueIaSJ_SJ_NS1B_6thread17LinearCombinationIaLi1EiiLNS1G_9ScaleType4KindE0ELNS_15FloatRoundStyleE2EaEENS1_15EpilogueDefaultEEEEEvvEEEEvNT_6ParamsE --------------------------
	.section	.text._ZN7cutlass13device_kernelINS_4gemm6kernel13GemmUniversalIN4cute5tupleIJiiiiEEENS1_10collective13CollectiveMmaINS1_34MainloopSm90TmaGmmaWarpSpecializedILi3ENS5_IJNS4_1CILi2EEENSA_ILi1EEESC_EEENS1_35KernelTmaWarpSpecializedCooperativeEEENS5_IJNSA_ILi128EEESG_NSA_ILi32EEEEEEaNS5_IJlSC_lEEEaSJ_NS4_8TiledMMAINS4_8MMA_AtomIJNS4_4SM904GMMA27MMA_64x128x32_S32S8S8_SS_TNEEEENS4_6LayoutISD_NS5_IJSC_NSA_ILi0EEESR_EEEEENS5_IJNS4_10UnderscoreESU_SU_EEEEENS4_13SM90_TMA_LOADENS4_14ComposedLayoutINS4_7SwizzleILi1ELi4ELi3EEENS4_18smem_ptr_flag_bitsILi8EEENSQ_INS5_IJNSA_ILi8EEESH_EEENS5_IJSH_SC_EEEEEEEvNS4_8identityENS4_23SM90_TMA_LOAD_MULTICASTES17_vS18_EENS_8epilogue10collective6detail29Sm90TmaWarpSpecializedAdapterINS1C_15DefaultEpilogueIaSJ_SJ_NS1B_6thread17LinearCombinationIaLi1EiiLNS1G_9ScaleType4KindE0ELNS_15FloatRoundStyleE2EaEENS1_15EpilogueDefaultEEEEEvvEEEEvNT_6ParamsE,"ax",@progbits
	.align	128
.text._ZN7cutlass13device_kernelINS_4gemm6kernel13GemmUniversalIN4cute5tupleIJiiiiEEENS1_10collective13CollectiveMmaINS1_34MainloopSm90TmaGmmaWarpSpecializedILi3ENS5_IJNS4_1CILi2EEENSA_ILi1EEESC_EEENS1_35KernelTmaWarpSpecializedCooperativeEEENS5_IJNSA_ILi128EEESG_NSA_ILi32EEEEEEaNS5_IJlSC_lEEEaSJ_NS4_8TiledMMAINS4_8MMA_AtomIJNS4_4SM904GMMA27MMA_64x128x32_S32S8S8_SS_TNEEEENS4_6LayoutISD_NS5_IJSC_NSA_ILi0EEESR_EEEEENS5_IJNS4_10UnderscoreESU_SU_EEEEENS4_13SM90_TMA_LOADENS4_14ComposedLayoutINS4_7SwizzleILi1ELi4ELi3EEENS4_18smem_ptr_flag_bitsILi8EEENSQ_INS5_IJNSA_ILi8EEESH_EEENS5_IJSH_SC_EEEEEEEvNS4_8identityENS4_23SM90_TMA_LOAD_MULTICASTES17_vS18_EENS_8epilogue10collective6detail29Sm90TmaWarpSpecializedAdapterINS1C_15DefaultEpilogueIaSJ_SJ_NS1B_6thread17LinearCombinationIaLi1EiiLNS1G_9ScaleType4KindE0ELNS_15FloatRoundStyleE2EaEENS1_15EpilogueDefaultEEEEEvvEEEEvNT_6ParamsE:
        .type           _ZN7cutlass13device_kernelINS_4gemm6kernel13GemmUniversalIN4cute5tupleIJiiiiEEENS1_10collective13CollectiveMmaINS1_34MainloopSm90TmaGmmaWarpSpecializedILi3ENS5_IJNS4_1CILi2EEENSA_ILi1EEESC_EEENS1_35KernelTmaWarpSpecializedCooperativeEEENS5_IJNSA_ILi128EEESG_NSA_ILi32EEEEEEaNS5_IJlSC_lEEEaSJ_NS4_8TiledMMAINS4_8MMA_AtomIJNS4_4SM904GMMA27MMA_64x128x32_S32S8S8_SS_TNEEEENS4_6LayoutISD_NS5_IJSC_NSA_ILi0EEESR_EEEEENS5_IJNS4_10UnderscoreESU_SU_EEEEENS4_13SM90_TMA_LOADENS4_14ComposedLayoutINS4_7SwizzleILi1ELi4ELi3EEENS4_18smem_ptr_flag_bitsILi8EEENSQ_INS5_IJNSA_ILi8EEESH_EEENS5_IJSH_SC_EEEEEEEvNS4_8identityENS4_23SM90_TMA_LOAD_MULTICASTES17_vS18_EENS_8epilogue10collective6detail29Sm90TmaWarpSpecializedAdapterINS1C_15DefaultEpilogueIaSJ_SJ_NS1B_6thread17LinearCombinationIaLi1EiiLNS1G_9ScaleType4KindE0ELNS_15FloatRoundStyleE2EaEENS1_15EpilogueDefaultEEEEEvvEEEEvNT_6ParamsE,@function
        .size           _ZN7cutlass13device_kernelINS_4gemm6kernel13GemmUniversalIN4cute5tupleIJiiiiEEENS1_10collective13CollectiveMmaINS1_34MainloopSm90TmaGmmaWarpSpecializedILi3ENS5_IJNS4_1CILi2EEENSA_ILi1EEESC_EEENS1_35KernelTmaWarpSpecializedCooperativeEEENS5_IJNSA_ILi128EEESG_NSA_ILi32EEEEEEaNS5_IJlSC_lEEEaSJ_NS4_8TiledMMAINS4_8MMA_AtomIJNS4_4SM904GMMA27MMA_64x128x32_S32S8S8_SS_TNEEEENS4_6LayoutISD_NS5_IJSC_NSA_ILi0EEESR_EEEEENS5_IJNS4_10UnderscoreESU_SU_EEEEENS4_13SM90_TMA_LOADENS4_14ComposedLayoutINS4_7SwizzleILi1ELi4ELi3EEENS4_18smem_ptr_flag_bitsILi8EEENSQ_INS5_IJNSA_ILi8EEESH_EEENS5_IJSH_SC_EEEEEEEvNS4_8identityENS4_23SM90_TMA_LOAD_MULTICASTES17_vS18_EENS_8epilogue10collective6detail29Sm90TmaWarpSpecializedAdapterINS1C_15DefaultEpilogueIaSJ_SJ_NS1B_6thread17LinearCombinationIaLi1EiiLNS1G_9ScaleType4KindE0ELNS_15FloatRoundStyleE2EaEENS1_15EpilogueDefaultEEEEEvvEEEEvNT_6ParamsE,(.L_x_199 - _ZN7cutlass13device_kernelINS_4gemm6kernel13GemmUniversalIN4cute5tupleIJiiiiEEENS1_10collective13CollectiveMmaINS1_34MainloopSm90TmaGmmaWarpSpecializedILi3ENS5_IJNS4_1CILi2EEENSA_ILi1EEESC_EEENS1_35KernelTmaWarpSpecializedCooperativeEEENS5_IJNSA_ILi128EEESG_NSA_ILi32EEEEEEaNS5_IJlSC_lEEEaSJ_NS4_8TiledMMAINS4_8MMA_AtomIJNS4_4SM904GMMA27MMA_64x128x32_S32S8S8_SS_TNEEEENS4_6LayoutISD_NS5_IJSC_NSA_ILi0EEESR_EEEEENS5_IJNS4_10UnderscoreESU_SU_EEEEENS4_13SM90_TMA_LOADENS4_14ComposedLayoutINS4_7SwizzleILi1ELi4ELi3EEENS4_18smem_ptr_flag_bitsILi8EEENSQ_INS5_IJNSA_ILi8EEESH_EEENS5_IJSH_SC_EEEEEEEvNS4_8identityENS4_23SM90_TMA_LOAD_MULTICASTES17_vS18_EENS_8epilogue10collective6detail29Sm90TmaWarpSpecializedAdapterINS1C_15DefaultEpilogueIaSJ_SJ_NS1B_6thread17LinearCombinationIaLi1EiiLNS1G_9ScaleType4KindE0ELNS_15FloatRoundStyleE2EaEENS1_15EpilogueDefaultEEEEEvvEEEEvNT_6ParamsE)
        .other          _ZN7cutlass13device_kernelINS_4gemm6kernel13GemmUniversalIN4cute5tupleIJiiiiEEENS1_10collective13CollectiveMmaINS1_34MainloopSm90TmaGmmaWarpSpecializedILi3ENS5_IJNS4_1CILi2EEENSA_ILi1EEESC_EEENS1_35KernelTmaWarpSpecializedCooperativeEEENS5_IJNSA_ILi128EEESG_NSA_ILi32EEEEEEaNS5_IJlSC_lEEEaSJ_NS4_8TiledMMAINS4_8MMA_AtomIJNS4_4SM904GMMA27MMA_64x128x32_S32S8S8_SS_TNEEEENS4_6LayoutISD_NS5_IJSC_NSA_ILi0EEESR_EEEEENS5_IJNS4_10UnderscoreESU_SU_EEEEENS4_13SM90_TMA_LOADENS4_14ComposedLayoutINS4_7SwizzleILi1ELi4ELi3EEENS4_18smem_ptr_flag_bitsILi8EEENSQ_INS5_IJNSA_ILi8EEESH_EEENS5_IJSH_SC_EEEEEEEvNS4_8identityENS4_23SM90_TMA_LOAD_MULTICASTES17_vS18_EENS_8epilogue10collective6detail29Sm90TmaWarpSpecializedAdapterINS1C_15DefaultEpilogueIaSJ_SJ_NS1B_6thread17LinearCombinationIaLi1EiiLNS1G_9ScaleType4KindE0ELNS_15FloatRoundStyleE2EaEENS1_15EpilogueDefaultEEEEEvvEEEEvNT_6ParamsE,@"STO_CUDA_ENTRY STV_DEFAULT"
_ZN7cutlass13device_kernelINS_4gemm6kernel13GemmUniversalIN4cute5tupleIJiiiiEEENS1_10collective13CollectiveMmaINS1_34MainloopSm90TmaGmmaWarpSpecializedILi3ENS5_IJNS4_1CILi2EEENSA_ILi1EEESC_EEENS1_35KernelTmaWarpSpecializedCooperativeEEENS5_IJNSA_ILi128EEESG_NSA_ILi32EEEEEEaNS5_IJlSC_lEEEaSJ_NS4_8TiledMMAINS4_8MMA_AtomIJNS4_4SM904GMMA27MMA_64x128x32_S32S8S8_SS_TNEEEENS4_6LayoutISD_NS5_IJSC_NSA_ILi0EEESR_EEEEENS5_IJNS4_10UnderscoreESU_SU_EEEEENS4_13SM90_TMA_LOADENS4_14ComposedLayoutINS4_7SwizzleILi1ELi4ELi3EEENS4_18smem_ptr_flag_bitsILi8EEENSQ_INS5_IJNSA_ILi8EEESH_EEENS5_IJSH_SC_EEEEEEEvNS4_8identityENS4_23SM90_TMA_LOAD_MULTICASTES17_vS18_EENS_8epilogue10collective6detail29Sm90TmaWarpSpecializedAdapterINS1C_15DefaultEpilogueIaSJ_SJ_NS1B_6thread17LinearCombinationIaLi1EiiLNS1G_9ScaleType4KindE0ELNS_15FloatRoundStyleE2EaEENS1_15EpilogueDefaultEEEEEvvEEEEvNT_6ParamsE:
[----:B------:R-:W0:Y:S01]  /*0000*/  LDC R1, c[0x0][0x28] ;  /* 0x00000a00ff017b82 */ /* 0x000e220000000800 */
[----:B------:R-:W1:Y:S01]  /*0010*/  S2R R94, SR_TID.X ;  /* 0x00000000005e7919 */ /* 0x000e620000002100 */
[----:B------:R-:W-:Y:S01]  /*0020*/  ELECT P0, URZ, PT ;  /* 0x00000000003f782f */ /* 0x000fe20003800000 */
[----:B------:R-:W-:Y:S01]  /*0030*/  BSSY B0, `(.L_x_0) ;  /* 0x000000f000007945 */ /* 0x000fe20003800000 */
[--C-:B-1----:R-:W-:Y:S02]  /*0040*/  SHF.R.U32.HI R0, RZ, 0x5, R94.reuse ;  /* 0x00000005ff007819 */ /* 0x102fe4000001165e */
[----:B------:R-:W-:-:S03]  /*0050*/  SHF.R.U32.HI R7, RZ, 0x7, R94 ;  /* 0x00000007ff077819 */ /* 0x000fc6000001165e */
[----:B------:R-:W1:Y:S04]  /*0060*/  SHFL.IDX PT, R3, R0, RZ, 0x1f ;  /* 0x00001fff00037589 */ /* 0x000e6800000e0000 */
[----:B------:R2:W3:Y:S01]  /*0070*/  SHFL.IDX PT, R2, R7, RZ, 0x1f ;  /* 0x00001fff07027589 */ /* 0x0004e200000e0000 */
[----:B-1----:R-:W-:-:S13]  /*0080*/  ISETP.NE.OR P0, PT, R3, RZ, !P0 ;  /* 0x000000ff0300720c */ /* 0x002fda0004705670 */
[----:B0-23--:R-:W-:Y:S05]  /*0090*/  @P0 BRA `(.L_x_1) ;  /* 0x0000000000200947 */ /* 0x00dfea0003800000 */
[----:B------:R-:W-:Y:S02]  /*00a0*/  ULDC.64 UR4, c[0x0][0x198] ;  /* 0x0000660000047ab9 */ /* 0x000fe40000000a00 */
[----:B------:R-:W-:Y:S02]  /*00b0*/  UIADD3 UR6, UP0, UR4, 0xf0, URZ ;  /* 0x000000f004067890 */ /* 0x000fe4000ff1e03f */
[----:B------:R-:W-:Y:S02]  /*00c0*/  UIADD3 UR4, UP1, UR4, 0x1f0, URZ ;  /* 0x000001f004047890 */ /* 0x000fe4000ff3e03f */
[----:B------:R-:W-:Y:S02]  /*00d0*/  UIADD3.X UR7, URZ, UR5, URZ, UP0, !UPT ;  /* 0x000000053f077290 */ /* 0x000fe400087fe43f */
[----:B------:R-:W-:-:S07]  /*00e0*/  UIADD3.X UR5, URZ, UR5, URZ, UP1, !UPT ;  /* 0x000000053f057290 */ /* 0x000fce0008ffe43f */
[----:B------:R0:W-:Y:S02]  /*00f0*/  UTMACCTL.PF [UR6] ;  /* 0x00000000060079b9 */ /* 0x0001e40008040000 */
[----:B------:R0:W-:Y:S02]  /*0100*/  UTMACCTL.PF [UR4] ;  /* 0x00000000040079b9 */ /* 0x0001e40008040000 */
[----:B0-----:R-:W-:Y:S01]  /*0110*/  NOP ;  /* 0x0000000000007918 */ /* 0x001fe20000000000 */
.L_x_1:
[----:B------:R-:W-:Y:S05]  /*0120*/  BSYNC B0 ;  /* 0x0000000000007941 */ /* 0x000fea0003800000 */
.L_x_0:
[----:B------:R-:W0:Y:S02]  /*0130*/  SHFL.IDX PT, R5, R0, RZ, 0x1f ;  /* 0x00001fff00057589 */ /* 0x000e2400000e0000 */
[----:B0-----:R-:W-:-:S13]  /*0140*/  ISETP.NE.AND P0, PT, R5, RZ, PT ;  /* 0x000000ff0500720c */ /* 0x001fda0003f05270 */
[----:B------:R-:W-:Y:S05]  /*0150*/  @P0 BRA `(.L_x_2) ;  /* 0x0000000000500947 */ /* 0x000fea0003800000 */
[----:B------:R-:W0:Y:S01]  /*0160*/  S2UR UR8, SR_CgaCtaId ;  /* 0x00000000000879c3 */ /* 0x000e220000008800 */
[----:B------:R-:W-:Y:S01]  /*0170*/  UMOV UR4, 0x400 ;  /* 0x0000040000047882 */ /* 0x000fe20000000000 */
[----:B------:R-:W-:Y:S01]  /*0180*/  UMOV UR5, 0x1 ;  /* 0x0000000100057882 */ /* 0x000fe20000000000 */
[----:B------:R-:W-:Y:S01]  /*0190*/  UMOV UR6, 0x4 ;  /* 0x0000000400067882 */ /* 0x000fe20000000000 */
[----:B------:R-:W-:Y:S01]  /*01a0*/  ELECT P0, URZ, PT ;  /* 0x00000000003f782f */ /* 0x000fe20003800000 */
[----:B------:R-:W-:-:S04]  /*01b0*/  UIADD3 UR6, -UR6, 0x100000, URZ ;  /* 0x0010000006067890 */ /* 0x000fc8000fffe13f */
[----:B------:R-:W-:Y:S02]  /*01c0*/  USHF.L.U32 UR7, UR6, 0xb, URZ ;  /* 0x0000000b06077899 */ /* 0x000fe4000800063f */
[----:B------:R-:W-:Y:S02]  /*01d0*/  USHF.L.U32 UR6, UR6, 0x1, URZ ;  /* 0x0000000106067899 */ /* 0x000fe4000800063f */
[----:B0-----:R-:W-:Y:S02]  /*01e0*/  ULEA UR8, UR8, UR4, 0x18 ;  /* 0x0000000408087291 */ /* 0x001fe4000f8ec03f */
[----:B------:R-:W-:-:S04]  /*01f0*/  UIADD3 UR4, -UR5, 0x100000, URZ ;  /* 0x0010000005047890 */ /* 0x000fc8000fffe13f */
[----:B------:R-:W-:Y:S02]  /*0200*/  USHF.L.U32 UR5, UR4, 0xb, URZ ;  /* 0x0000000b04057899 */ /* 0x000fe4000800063f */
[----:B------:R-:W-:Y:S01]  /*0210*/  USHF.L.U32 UR4, UR4, 0x1, URZ ;  /* 0x0000000104047899 */ /* 0x000fe2000800063f */
[----:B------:R-:W0:Y:S11]  /*0220*/  FENCE.VIEW.ASYNC.S ;  /* 0x00000000000073c6 */ /* 0x000e360000000000 */
[----:B0-----:R0:W1:Y:S01]  /*0230*/  SYNCS.EXCH.64 URZ, [UR8], UR4 ;  /* 0x00000004083f75b2 */ /* 0x0010620008000100 */
[----:B------:R0:W2:Y:S01]  /*0240*/  SYNCS.EXCH.64 URZ, [UR8+0x18], UR6 ;  /* 0x00001806083f75b2 */ /* 0x0000a20008000100 */
[----:B------:R0:W3:Y:S01]  /*0250*/  SYNCS.EXCH.64 URZ, [UR8+0x8], UR4 ;  /* 0x00000804083f75b2 */ /* 0x0000e20008000100 */
[----:B------:R0:W4:Y:S01]  /*0260*/  SYNCS.EXCH.64 URZ, [UR8+0x20], UR6 ;  /* 0x00002006083f75b2 */ /* 0x0001220008000100 */
[----:B------:R0:W0:Y:S01]  /*0270*/  SYNCS.EXCH.64 URZ, [UR8+0x10], UR4 ;  /* 0x00001004083f75b2 */ /* 0x0000220008000100 */
[----:B------:R0:W0:Y:S01]  /*0280*/  SYNCS.EXCH.64 URZ, [UR8+0x28], UR6 ;  /* 0x00002806083f75b2 */ /* 0x0000220008000100 */
[----:B------:R-:W-:Y:S01]  /*0290*/  NOP ;  /* 0x0000000000007918 */ /* 0x000fe20000000000 */
.L_x_2:
[----:B------:R-:W-:Y:S01]  /*02a0*/  SHF.R.S32.HI R9, RZ, 0x1f, R94 ;  /* 0x0000001fff097819 */ /* 0x000fe2000001145e */
[----:B------:R-:W5:Y:S01]  /*02b0*/  SHFL.IDX PT, R0, R0, RZ, 0x1f ;  /* 0x00001fff00007589 */ /* 0x000f6200000e0000 */
[----:B0-----:R-:W0:Y:S01]  /*02c0*/  S2UR UR8, SR_CTAID.X ;  /* 0x00000000000879c3 */ /* 0x001e220000002500 */
[----:B------:R-:W-:Y:S02]  /*02d0*/  ELECT P0, URZ, PT ;  /* 0x00000000003f782f */ /* 0x000fe40003800000 */
[----:B------:R-:W-:Y:S01]  /*02e0*/  LEA.HI R9, R9, R94, RZ, 0x7 ;  /* 0x0000005e09097211 */ /* 0x000fe200078f38ff */
[----:B------:R-:W1:Y:S01]  /*02f0*/  S2R R4, SR_CTAID.Y ;  /* 0x0000000000047919 */ /* 0x000e620000002600 */
[----:B------:R-:W-:Y:S01]  /*0300*/  SHF.R.S32.HI R6, RZ, 0x1f, R5 ;  /* 0x0000001fff067819 */ /* 0x000fe20000011405 */
[----:B------:R-:W-:Y:S01]  /*0310*/  ULDC UR4, c[0x0][0x150] ;  /* 0x0000540000047ab9 */ /* 0x000fe20000000800 */
[----:B------:R-:W-:Y:S01]  /*0320*/  LOP3.LUT R9, R9, 0xffffff80, RZ, 0xc0, !PT ;  /* 0xffffff8009097812 */ /* 0x000fe200078ec0ff */
[----:B------:R-:W-:Y:S01]  /*0330*/  NOP ;  /* 0x0000000000007918 */ /* 0x000fe20000000000 */
[----:B------:R-:W-:Y:S01]  /*0340*/  LEA.HI R6, R6, R5, RZ, 0x2 ;  /* 0x0000000506067211 */ /* 0x000fe200078f10ff */
[----:B------:R-:W2:Y:S01]  /*0350*/  LDC R11, c[0x0][0x144] ;  /* 0x00005100ff0b7b82 */ /* 0x000ea20000000800 */
[----:B------:R-:W-:Y:S01]  /*0360*/  NOP ;  /* 0x0000000000007918 */ /* 0x000fe20000000000 */
[----:B------:R-:W-:Y:S01]  /*0370*/  IMAD.IADD R8, R94, 0x1, -R9 ;  /* 0x000000015e087824 */ /* 0x000fe200078e0a09 */
[----:B------:R-:W-:Y:S01]  /*0380*/  LOP3.LUT R6, R6, 0x3ffffffc, RZ, 0xc0, !PT ;  /* 0x3ffffffc06067812 */ /* 0x000fe200078ec0ff */
[----:B------:R-:W-:Y:S01]  /*0390*/  IMAD.MOV.U32 R22, RZ, RZ, 0x1 ;  /* 0x00000001ff167424 */ /* 0x000fe200078e00ff */
[----:B------:R-:W-:-:S02]  /*03a0*/  ISETP.NE.AND P3, PT, R2, RZ, PT ;  /* 0x000000ff0200720c */ /* 0x000fc40003f65270 */
[----:B------:R-:W-:Y:S01]  /*03b0*/  SHF.R.S32.HI R9, RZ, 0x1f, R8 ;  /* 0x0000001fff097819 */ /* 0x000fe20000011408 */
[----:B------:R-:W-:Y:S01]  /*03c0*/  IMAD.IADD R6, R5, 0x1, -R6 ;  /* 0x0000000105067824 */ /* 0x000fe200078e0a06 */
[----:B------:R-:W3:Y:S02]  /*03d0*/  LDC R13, c[0x0][0x140] ;  /* 0x00005000ff0d7b82 */ /* 0x000ee40000000800 */
[----:B------:R-:W-:Y:S02]  /*03e0*/  LEA.HI R9, R9, R8, RZ, 0x3 ;  /* 0x0000000809097211 */ /* 0x000fe400078f18ff */
[----:B-----5:R-:W-:Y:S02]  /*03f0*/  ISETP.NE.OR P0, PT, R0, RZ, !P0 ;  /* 0x000000ff0000720c */ /* 0x020fe40004705670 */
[----:B------:R-:W-:Y:S02]  /*0400*/  SHF.R.S32.HI R0, RZ, 0x3, R9 ;  /* 0x00000003ff007819 */ /* 0x000fe40000011409 */
[----:B0-----:R-:W-:-:S02]  /*0410*/  I2FP.F32.U32 R10, UR8 ;  /* 0x00000008000a7c45 */ /* 0x001fc40008201000 */
[----:B------:R-:W-:-:S03]  /*0420*/  SHF.R.S32.HI R9, RZ, 0x1f, R9 ;  /* 0x0000001fff097819 */ /* 0x000fc60000011409 */
[----:B------:R-:W-:Y:S01]  /*0430*/  FMUL R10, R10, UR4 ;  /* 0x000000040a0a7c20 */ /* 0x000fe20008400000 */
[----:B------:R-:W-:Y:S01]  /*0440*/  LEA.HI R9, R9, R0, RZ, 0x2 ;  /* 0x0000000009097211 */ /* 0x000fe200078f10ff */
[----:B------:R-:W-:Y:S01]  /*0450*/  ULDC UR4, c[0x0][0x154] ;  /* 0x0000550000047ab9 */ /* 0x000fe20000000800 */
[----:B-1----:R-:W-:Y:S01]  /*0460*/  I2FP.F32.U32 R12, R4 ;  /* 0x00000004000c7245 */ /* 0x002fe20000201000 */
[----:B------:R-:W-:Y:S01]  /*0470*/  VOTEU.ALL UP0, P0 ;  /* 0x00000000003f7886 */ /* 0x000fe20000000000 */
[----:B------:R-:W-:Y:S01]  /*0480*/  LOP3.LUT R9, R9, 0xfffffffc, RZ, 0xc0, !PT ;  /* 0xfffffffc09097812 */ /* 0x000fe200078ec0ff */
[----:B------:R-:W0:Y:S01]  /*0490*/  F2I.U32.TRUNC.NTZ R10, R10 ;  /* 0x0000000a000a7305 */ /* 0x000e22000020f000 */
[----:B------:R-:W-:Y:S01]  /*04a0*/  VOTEU.ALL UP1, P0 ;  /* 0x00000000003f7886 */ /* 0x000fe20000020000 */
[----:B------:R-:W-:Y:S01]  /*04b0*/  FMUL R12, R12, UR4 ;  /* 0x000000040c0c7c20 */ /* 0x000fe20008400000 */
[----:B------:R-:W1:Y:S01]  /*04c0*/  @!UP0 S2UR UR7, SR_CgaCtaId ;  /* 0x00000000000789c3 */ /* 0x000e620000008800 */
[----:B------:R-:W-:Y:S01]  /*04d0*/  IMAD.IADD R9, R0, 0x1, -R9 ;  /* 0x0000000100097824 */ /* 0x000fe200078e0a09 */
[----:B------:R-:W-:Y:S01]  /*04e0*/  SHF.R.S32.HI R0, RZ, 0x1f, R3 ;  /* 0x0000001fff007819 */ /* 0x000fe20000011403 */
[----:B------:R-:W-:Y:S01]  /*04f0*/  UMOV UR4, 0x20 ;  /* 0x0000002000047882 */ /* 0x000fe20000000000 */
[----:B------:R-:W-:Y:S01]  /*0500*/  @!UP0 UMOV UR6, 0x400 ;  /* 0x0000040000068882 */ /* 0x000fe20000000000 */
[----:B------:R-:W-:Y:S01]  /*0510*/  IMAD R19, R6, 0x4, R9 ;  /* 0x0000000406137824 */ /* 0x000fe200078e0209 */
[----:B------:R-:W5:Y:S01]  /*0520*/  F2I.U32.TRUNC.NTZ R12, R12 ;  /* 0x0000000c000c7305 */ /* 0x000f62000020f000 */
[----:B------:R-:W-:Y:S01]  /*0530*/  LEA.HI R0, R0, R3, RZ, 0x2 ;  /* 0x0000000300007211 */ /* 0x000fe200078f10ff */
[----:B------:R-:W4:Y:S01]  /*0540*/  LDC R9, c[0x0][0x148] ;  /* 0x00005200ff097b82 */ /* 0x000f220000000800 */
[----:B------:R-:W-:-:S04]  /*0550*/  @!UP0 UIADD3 UR4, -UR4, 0x100000, URZ ;  /* 0x0010000004048890 */ /* 0x000fc8000fffe13f */
[----:B------:R-:W-:Y:S02]  /*0560*/  @!UP0 USHF.L.U32 UR5, UR4, 0xb, URZ ;  /* 0x0000000b04058899 */ /* 0x000fe4000800063f */
[----:B------:R-:W-:Y:S01]  /*0570*/  @!UP0 USHF.L.U32 UR4, UR4, 0x1, URZ ;  /* 0x0000000104048899 */ /* 0x000fe2000800063f */
[----:B------:R-:W-:Y:S01]  /*0580*/  LEA.HI R6, R19, R19, RZ, 0x1 ;  /* 0x0000001313067211 */ /* 0x000fe200078f08ff */
[----:B0-----:R-:W-:Y:S01]  /*0590*/  IMAD.MOV R14, RZ, RZ, -R10 ;  /* 0x000000ffff0e7224 */ /* 0x001fe200078e0a0a */
[----:B------:R-:W-:Y:S02]  /*05a0*/  LOP3.LUT R0, R0, 0xfffffffc, RZ, 0xc0, !PT ;  /* 0xfffffffc00007812 */ /* 0x000fe400078ec0ff */
[----:B------:R-:W-:Y:S01]  /*05b0*/  LOP3.LUT R10, R6, 0xfffffffe, RZ, 0xc0, !PT ;  /* 0xfffffffe060a7812 */ /* 0x000fe200078ec0ff */
[----:B--2---:R-:W-:Y:S01]  /*05c0*/  IMAD R6, R11, R14, UR8 ;  /* 0x000000080b067e24 */ /* 0x004fe2000f8e020e */
[----:B---3--:R-:W-:Y:S01]  /*05d0*/  ISETP.EQ.U32.AND P2, PT, R13, 0x1, PT ;  /* 0x000000010d00780c */ /* 0x008fe20003f42070 */
[----:B------:R-:W-:-:S02]  /*05e0*/  IMAD.IADD R3, R3, 0x1, -R0 ;  /* 0x0000000103037824 */ /* 0x000fc400078e0a00 */
[C---:B------:R-:W-:Y:S02]  /*05f0*/  IMAD.IADD R11, R19.reuse, 0x1, -R10 ;  /* 0x00000001130b7824 */ /* 0x040fe400078e0a0a */
[----:B------:R-:W-:Y:S01]  /*0600*/  IMAD.SHL.U32 R10, R19, 0x4, RZ ;  /* 0x00000004130a7824 */ /* 0x000fe200078e00ff */
[----:B------:R-:W-:Y:S01]  /*0610*/  ISETP.NE.AND P1, PT, R3, 0x3, PT ;  /* 0x000000030300780c */ /* 0x000fe20003f25270 */
[----:B-----5:R-:W-:Y:S01]  /*0620*/  IMAD.MOV R24, RZ, RZ, -R12 ;  /* 0x000000ffff187224 */ /* 0x020fe200078e0a0c */
[----:B------:R-:W-:Y:S01]  /*0630*/  ISETP.NE.AND P4, PT, R11, R6, PT ;  /* 0x000000060b00720c */ /* 0x000fe20003f85270 */
[----:B-1----:R-:W-:Y:S01]  /*0640*/  @!UP0 ULEA UR6, UR7, UR6, 0x18 ;  /* 0x0000000607068291 */ /* 0x002fe2000f8ec03f */
[----:B------:R-:W-:Y:S01]  /*0650*/  LOP3.LUT R19, R19, 0xc, R10, 0x78, !PT ;  /* 0x0000000c13137812 */ /* 0x000fe200078e780a */
[----:B------:R-:W-:Y:S01]  /*0660*/  VOTEU.ALL UP0, P0 ;  /* 0x00000000003f7886 */ /* 0x000fe20000000000 */
[----:B------:R-:W-:Y:S01]  /*0670*/  LOP3.LUT P0, RZ, R8, 0x7, RZ, 0xc0, !PT ;  /* 0x0000000708ff7812 */ /* 0x000fe2000780c0ff */
[----:B------:R-:W-:Y:S01]  /*0680*/  VIADD R8, R2, 0xffffffff ;  /* 0xffffffff02087836 */ /* 0x000fe20000000000 */
[----:B------:R-:W-:Y:S01]  /*0690*/  ISETP.EQ.OR P1, PT, R3, RZ, !P1 ;  /* 0x000000ff0300720c */ /* 0x000fe20004f22670 */
[----:B----4-:R-:W-:Y:S01]  /*06a0*/  IMAD R11, R9, R24, R4 ;  /* 0x00000018090b7224 */ /* 0x010fe200078e0204 */
[----:B------:R-:W-:-:S02]  /*06b0*/  ISETP.LT.U32.AND P0, PT, R19, 0x2, !P0 ;  /* 0x000000021300780c */ /* 0x000fc40004701070 */
[----:B------:R-:W-:Y:S02]  /*06c0*/  ISETP.EQ.AND P1, PT, R2, RZ, P1 ;  /* 0x000000ff0200720c */ /* 0x000fe40000f22270 */
[----:B------:R-:W-:Y:S01]  /*06d0*/  ISETP.GE.U32.AND P6, PT, R8, 0x2, PT ;  /* 0x000000020800780c */ /* 0x000fe20003fc6070 */
[----:B------:R-:W0:Y:S02]  /*06e0*/  FENCE.VIEW.ASYNC.S ;  /* 0x00000000000073c6 */ /* 0x000e240000000000 */
[----:B0-----:R0:W1:Y:S01]  /*06f0*/  @!UP0 SYNCS.EXCH.64 URZ, [UR6+0x40], UR4 ;  /* 0x00004004063f85b2 */ /* 0x0010620008000100 */
[----:B------:R-:W-:Y:S02]  /*0700*/  @P4 LEA.HI R0, R19, R19, RZ, 0x1 ;  /* 0x0000001313004211 */ /* 0x000fe400078f08ff */
[----:B------:R-:W-:Y:S02]  /*0710*/  SEL R18, RZ, 0x1, !P1 ;  /* 0x00000001ff127807 */ /* 0x000fe40004800000 */
[----:B------:R-:W-:-:S02]  /*0720*/  @P4 SHF.R.S32.HI R0, RZ, 0x1, R0 ;  /* 0x00000001ff004819 */ /* 0x000fc40000011400 */
[----:B------:R-:W-:Y:S02]  /*0730*/  SEL R18, R18, 0x2, P6 ;  /* 0x0000000212127807 */ /* 0x000fe40003000000 */
[----:B------:R-:W-:Y:S02]  /*0740*/  @P4 ISETP.NE.AND P5, PT, R0, R11, PT ;  /* 0x0000000b0000420c */ /* 0x000fe40003fa5270 */
[----:B------:R-:W-:Y:S02]  /*0750*/  SEL R11, RZ, 0x1, !P0 ;  /* 0x00000001ff0b7807 */ /* 0x000fe40004000000 */
[----:B------:R-:W-:Y:S02]  /*0760*/  @P4 SEL R22, RZ, 0x1, P5 ;  /* 0x00000001ff164807 */ /* 0x000fe40002800000 */
[----:B------:R-:W-:Y:S01]  /*0770*/  LOP3.LUT R0, R94, 0x7f, RZ, 0xc0, !PT ;  /* 0x0000007f5e007812 */ /* 0x000fe200078ec0ff */
[----:B------:R0:W2:Y:S01]  /*0780*/  @!UP1 SYNCS.EXCH.64 URZ, [UR6+0x48], UR4 ;  /* 0x00004804063f95b2 */ /* 0x0000a20008000100 */
[----:B------:R-:W-:Y:S01]  /*0790*/  LOP3.LUT R22, R22, R11, RZ, 0xc0, !PT ;  /* 0x0000000b16167212 */ /* 0x000fe200078ec0ff */
[----:B------:R-:W-:Y:S01]  /*07a0*/  NOP ;  /* 0x0000000000007918 */ /* 0x000fe20000000000 */
[----:B------:R-:W-:Y:S05]  /*07b0*/  @!P2 BRA `(.L_x_3) ;  /* 0x000000000008a947 */ /* 0x000fea0003800000 */
[----:B-12---:R-:W-:Y:S01]  /*07c0*/  UCGABAR_ARV ;  /* 0x00000000000079c7 */ /* 0x006fe20008000000 */
[----:B------:R-:W-:Y:S05]  /*07d0*/  BRA `(.L_x_4) ;  /* 0x0000000000047947 */ /* 0x000fea0003800000 */
.L_x_3:
[----:B-12---:R-:W-:Y:S01]  /*07e0*/  NOP ;  /* 0x0000000000007918 */ /* 0x006fe20000000000 */
.L_x_4:
[----:B------:R-:W1:Y:S01]  /*07f0*/  LDC R2, c[0x0][0x65c] ;  /* 0x00019700ff027b82 */ /* 0x000e620000000800 */
[----:B------:R-:W-:Y:S02]  /*0800*/  IMAD.U32 R10, RZ, RZ, UR8 ;  /* 0x00000008ff0a7e24 */ /* 0x000fe4000f8e00ff */
[----:B------:R-:W-:Y:S01]  /*0810*/  IMAD.MOV.U32 R11, RZ, RZ, RZ ;  /* 0x000000ffff0b7224 */ /* 0x000fe200078e00ff */
[----:B-1----:R-:W-:-:S04]  /*0820*/  ISETP.NE.AND P1, PT, R2, 0x1, PT ;  /* 0x000000010200780c */ /* 0x002fc80003f25270 */
[----:B------:R-:W-:-:S09]  /*0830*/  P2R R5, PR, RZ, 0x2 ;  /* 0x00000002ff057803 */ /* 0x000fd20000000000 */
[----:B------:R-:W1:Y:S01]  /*0840*/  @P1 LDC R17, c[0x0][0x10] ;  /* 0x00000400ff111b82 */ /* 0x000e620000000800 */
[----:B------:R-:W-:Y:S02]  /*0850*/  @P1 IMAD.MOV.U32 R5, RZ, RZ, RZ ;  /* 0x000000ffff051224 */ /* 0x000fe400078e00ff */
[----:B------:R-:W-:-:S05]  /*0860*/  @P1 IMAD.MOV.U32 R15, RZ, RZ, RZ ;  /* 0x000000ffff0f1224 */ /* 0x000fca00078e00ff */
[----:B------:R-:W2:Y:S01]  /*0870*/  @!P1 LDC R13, c[0x0][0xc] ;  /* 0x00000300ff0d9b82 */ /* 0x000ea20000000800 */
[----:B0-----:R-:W-:Y:S01]  /*0880*/  ULDC UR4, c[0x0][0xc] ;  /* 0x0000030000047ab9 */ /* 0x001fe20000000800 */
[----:B------:R-:W-:Y:S01]  /*0890*/  ULDC UR5, c[0x0][0x10] ;  /* 0x0000040000057ab9 */ /* 0x000fe20000000800 */
[----:B------:R-:W-:Y:S01]  /*08a0*/  ULDC UR6, c[0x0][0x14] ;  /* 0x0000050000067ab9 */ /* 0x000fe20000000800 */
[----:B------:R-:W-:-:S04]  /*08b0*/  UIMAD.WIDE.U32 UR4, UR4, UR5, URZ ;  /* 0x00000005040472a5 */ /* 0x000fc8000f8e003f */
[----:B------:R-:W-:Y:S02]  /*08c0*/  UIMAD.WIDE.U32 UR36, UR4, UR6, URZ ;  /* 0x00000006042472a5 */ /* 0x000fe4000f8e003f */
[----:B------:R-:W-:-:S04]  /*08d0*/  UIMAD UR42, UR5, UR6, URZ ;  /* 0x00000006052a72a4 */ /* 0x000fc8000f8e023f */
[----:B------:R-:W-:Y:S01]  /*08e0*/  UIADD3 UR42, UR37, UR42, URZ ;  /* 0x0000002a252a7290 */ /* 0x000fe2000fffe03f */
[----:B-1----:R-:W-:-:S04]  /*08f0*/  @P1 IMAD.WIDE.U32 R16, R17, UR8, R4 ;  /* 0x0000000811101c25 */ /* 0x002fc8000f8e0004 */
[----:B------:R-:W-:Y:S02]  /*0900*/  @P1 IMAD.IADD R17, R17, 0x1, R15 ;  /* 0x0000000111111824 */ /* 0x000fe400078e020f */
[----:B--2---:R-:W-:-:S04]  /*0910*/  @!P1 IMAD.WIDE.U32 R10, R4, R13, R10 ;  /* 0x0000000d040a9225 */ /* 0x004fc800078e000a */
[----:B------:R-:W-:Y:S02]  /*0920*/  @!P1 IMAD.MOV.U32 R16, RZ, RZ, R10 ;  /* 0x000000ffff109224 */ /* 0x000fe400078e000a */
[----:B------:R-:W-:Y:S01]  /*0930*/  @!P1 IMAD.MOV.U32 R17, RZ, RZ, R11 ;  /* 0x000000ffff119224 */ /* 0x000fe200078e000b */
[----:B------:R-:W-:Y:S06]  /*0940*/  @!P2 BRA `(.L_x_5) ;  /* 0x00000000000ca947 */ /* 0x000fec0003800000 */
[----:B------:R-:W-:Y:S01]  /*0950*/  UCGABAR_WAIT ;  /* 0x0000000000007dc7 */ /* 0x000fe20008000000 */
[----:B------:R-:W-:Y:S01]  /*0960*/  CCTL.IVALL ;  /* 0x00000000ff00798f */ /* 0x000fe20002000000 */
[----:B------:R-:W-:Y:S05]  /*0970*/  BRA `(.L_x_6) ;  /* 0x0000000000047947 */ /* 0x000fea0003800000 */
.L_x_5:
[----:B------:R-:W-:Y:S06]  /*0980*/  BAR.SYNC.DEFER_BLOCKING 0x0 ;  /* 0x0000000000007b1d */ /* 0x000fec0000010000 */
.L_x_6:
[----:B------:R-:W-:Y:S05]  /*0990*/  @!P3 BRA `(.L_x_7) ;  /* 0x0000004c0058b947 */ /* 0x000fea0003800000 */
[----:B------:R-:W-:-:S13]  /*09a0*/  ISETP.GT.U32.AND P0, PT, R8, 0x1, PT ;  /* 0x000000010800780c */ /* 0x000fda0003f04070 */
[----:B------:R-:W-:Y:S05]  /*09b0*/  @P0 EXIT ;  /* 0x000000000000094d */ /* 0x000fea0003800000 */
[----:B------:R-:W-:Y:S01]  /*09c0*/  ULDC.64 UR4, c[0x0][0x650] ;  /* 0x0001940000047ab9 */ /* 0x000fe20000000a00 */
[----:B------:R-:W-:Y:S01]  /*09d0*/  PRMT R3, RZ, 0x7610, R3 ;  /* 0x00007610ff037816 */ /* 0x000fe20000000003 */
[----:B------:R-:W-:Y:S01]  /*09e0*/  IMAD.MOV.U32 R99, RZ, RZ, -0x1 ;  /* 0xffffffffff637424 */ /* 0x000fe200078e00ff */
[----:B------:R-:W-:Y:S01]  /*09f0*/  ISETP.GE.U32.AND P0, PT, R16, UR4, PT ;  /* 0x0000000410007c0c */ /* 0x000fe2000bf06070 */
[----:B------:R-:W-:Y:S02]  /*0a00*/  IMAD.MOV.U32 R100, RZ, RZ, -0x1 ;  /* 0xffffffffff647424 */ /* 0x000fe400078e00ff */
[----:B------:R-:W-:Y:S01]  /*0a10*/  IMAD.MOV.U32 R23, RZ, RZ, -0x1 ;  /* 0xffffffffff177424 */ /* 0x000fe200078e00ff */
[----:B------:R-:W-:-:S13]  /*0a20*/  ISETP.GE.U32.AND.EX P0, PT, R17, UR5, PT, P0 ;  /* 0x0000000511007c0c */ /* 0x000fda000bf06100 */
[----:B------:R-:W-:Y:S05]  /*0a30*/  @P0 BRA `(.L_x_8) ;  /* 0x00000004002c0947 */ /* 0x000fea0003800000 */
[----:B------:R-:W0:Y:S01]  /*0a40*/  LDC.64 R26, c[0x0][0x628] ;  /* 0x00018a00ff1a7b82 */ /* 0x000e220000000a00 */
[----:B------:R-:W-:Y:S02]  /*0a50*/  IMAD.MOV.U32 R10, RZ, RZ, R16 ;  /* 0x000000ffff0a7224 */ /* 0x000fe400078e0010 */
[----:B------:R-:W-:-:S05]  /*0a60*/  IMAD.MOV.U32 R11, RZ, RZ, R17 ;  /* 0x000000ffff0b7224 */ /* 0x000fca00078e0011 */
[----:B------:R-:W1:Y:S08]  /*0a70*/  LDC R8, c[0x0][0x630] ;  /* 0x00018c00ff087b82 */ /* 0x000e700000000800 */
[----:B------:R-:W2:Y:S01]  /*0a80*/  LDC.64 R28, c[0x0][0x620] ;  /* 0x00018800ff1c7b82 */ /* 0x000ea20000000a00 */
[----:B0-----:R-:W-:-:S04]  /*0a90*/  ISETP.NE.U32.AND P0, PT, R26, RZ, PT ;  /* 0x000000ff1a00720c */ /* 0x001fc80003f05070 */
[----:B------:R-:W-:-:S13]  /*0aa0*/  ISETP.NE.AND.EX P0, PT, R27, RZ, PT, P0 ;  /* 0x000000ff1b00720c */ /* 0x000fda0003f05300 */
[----:B-12---:R-:W-:Y:S05]  /*0ab0*/  @!P0 BRA `(.L_x_9) ;  /* 0x0000000000288947 */ /* 0x006fea0003800000 */
[----:B------:R-:W0:Y:S02]  /*0ac0*/  LDC R3, c[0x0][0x634] ;  /* 0x00018d00ff037b82 */ /* 0x000e240000000800 */
[----:B0-----:R-:W-:-:S05]  /*0ad0*/  IADD3 R3, P0, R16, R3, RZ ;  /* 0x0000000310037210 */ /* 0x001fca0007f1e0ff */
[----:B------:R-:W-:-:S04]  /*0ae0*/  IMAD.X R21, RZ, RZ, R17, P0 ;  /* 0x000000ffff157224 */ /* 0x000fc800000e0611 */
[----:B------:R-:W-:-:S04]  /*0af0*/  IMAD.WIDE.U32 R10, R21, R26, RZ ;  /* 0x0000001a150a7225 */ /* 0x000fc800078e00ff */
[----:B------:R-:W-:-:S04]  /*0b00*/  IMAD.WIDE.U32 R12, P0, R3, R27, R10 ;  /* 0x0000001b030c7225 */ /* 0x000fc8000780000a */
[----:B------:R-:W-:-:S04]  /*0b10*/  IMAD.WIDE.U32 R10, R3, R26, RZ ;  /* 0x0000001a030a7225 */ /* 0x000fc800078e00ff */
[----:B------:R-:W-:Y:S01]  /*0b20*/  IMAD.X R15, RZ, RZ, RZ, P0 ;  /* 0x000000ffff0f7224 */ /* 0x000fe200000e06ff */
[----:B------:R-:W-:Y:S01]  /*0b30*/  IADD3 RZ, P0, R11, R12, RZ ;  /* 0x0000000c0bff7210 */ /* 0x000fe20007f1e0ff */
[----:B------:R-:W-:-:S04]  /*0b40*/  IMAD.MOV.U32 R14, RZ, RZ, R13 ;  /* 0x000000ffff0e7224 */ /* 0x000fc800078e000d */
[----:B------:R-:W-:-:S08]  /*0b50*/  IMAD.WIDE.U32.X R10, R21, R27, R14, P0 ;  /* 0x0000001b150a7225 */ /* 0x000fd000000e040e */
.L_x_9:
[----:B------:R-:W0:Y:S01]  /*0b60*/  LDC.64 R32, c[0x0][0x640] ;  /* 0x00019000ff207b82 */ /* 0x000e220000000a00 */
[--C-:B------:R-:W-:Y:S01]  /*0b70*/  SHF.R.U64 R27, R10, R8, R11.reuse ;  /* 0x000000080a1b7219 */ /* 0x100fe2000000120b */
[----:B------:R-:W-:Y:S01]  /*0b80*/  IMAD R31, R9, R24, R4 ;  /* 0x00000018091f7224 */ /* 0x000fe200078e0204 */
[----:B------:R-:W-:Y:S01]  /*0b90*/  SHF.R.U32.HI R3, RZ, R8, R11 ;  /* 0x00000008ff037219 */ /* 0x000fe2000001160b */
[----:B------:R-:W-:Y:S01]  /*0ba0*/  IMAD.MOV.U32 R23, RZ, RZ, 0x1 ;  /* 0x00000001ff177424 */ /* 0x000fe200078e00ff */
[----:B------:R-:W-:-:S03]  /*0bb0*/  IADD3 R5, P0, RZ, -R27, RZ ;  /* 0x8000001bff057210 */ /* 0x000fc60007f1e0ff */
[----:B------:R-:W1:Y:S02]  /*0bc0*/  LDC R12, c[0x0][0x618] ;  /* 0x00018600ff0c7b82 */ /* 0x000e640000000800 */
[----:B------:R-:W-:Y:S02]  /*0bd0*/  IMAD.X R3, RZ, RZ, ~R3, P0 ;  /* 0x000000ffff037224 */ /* 0x000fe400000e0e03 */
[----:B------:R-:W-:-:S04]  /*0be0*/  IMAD.WIDE.U32 R10, R5, R28, R16 ;  /* 0x0000001c050a7225 */ /* 0x000fc800078e0010 */
[----:B------:R-:W2:Y:S01]  /*0bf0*/  LDC R20, c[0x0][0x608] ;  /* 0x00018200ff147b82 */ /* 0x000ea20000000800 */
[----:B------:R-:W-:Y:S02]  /*0c00*/  IMAD R8, R3, R28, RZ ;  /* 0x0000001c03087224 */ /* 0x000fe400078e02ff */
[----:B------:R-:W-:Y:S02]  /*0c10*/  IMAD.MOV.U32 R3, RZ, RZ, -0x1 ;  /* 0xffffffffff037424 */ /* 0x000fe400078e00ff */
[----:B------:R-:W-:-:S03]  /*0c20*/  IMAD R5, R5, R29, R8 ;  /* 0x0000001d05057224 */ /* 0x000fc600078e0208 */
[----:B------:R-:W3:Y:S01]  /*0c30*/  LDC R30, c[0x0][0x658] ;  /* 0x00019600ff1e7b82 */ /* 0x000ee20000000800 */
[----:B------:R-:W-:Y:S01]  /*0c40*/  IMAD.IADD R5, R11, 0x1, R5 ;  /* 0x000000010b057824 */ /* 0x000fe200078e0205 */
[----:B0-----:R-:W-:-:S04]  /*0c50*/  ISETP.NE.U32.AND P0, PT, R32, RZ, PT ;  /* 0x000000ff2000720c */ /* 0x001fc80003f05070 */
[----:B------:R-:W-:Y:S02]  /*0c60*/  ISETP.NE.AND.EX P0, PT, R33, RZ, PT, P0 ;  /* 0x000000ff2100720c */ /* 0x000fe40003f05300 */
[----:B------:R-:W0:Y:S01]  /*0c70*/  LDC R26, c[0x0][0x600] ;  /* 0x00018000ff1a7b82 */ /* 0x000e220000000800 */
[-CC-:B-1----:R-:W-:Y:S02]  /*0c80*/  SHF.R.U64 R14, R10, R12.reuse, R5.reuse ;  /* 0x0000000c0a0e7219 */ /* 0x182fe40000001205 */
[----:B------:R-:W-:-:S05]  /*0c90*/  SHF.R.U32.HI R5, RZ, R12, R5 ;  /* 0x0000000cff057219 */ /* 0x000fca0000011605 */
[----:B------:R-:W1:Y:S01]  /*0ca0*/  LDC R15, c[0x0][0x648] ;  /* 0x00019200ff0f7b82 */ /* 0x000e620000000800 */
[-CC-:B--2---:R-:W-:Y:S02]  /*0cb0*/  SHF.R.U64 R29, R14, R20.reuse, R5.reuse ;  /* 0x000000140e1d7219 */ /* 0x184fe40000001205 */
[----:B------:R-:W-:-:S05]  /*0cc0*/  SHF.R.U32.HI R5, RZ, R20, R5 ;  /* 0x00000014ff057219 */ /* 0x000fca0000011605 */
[----:B------:R-:W2:Y:S01]  /*0cd0*/  LDC R21, c[0x0][0x638] ;  /* 0x00018e00ff157b82 */ /* 0x000ea20000000800 */
[-CC-:B---3--:R-:W-:Y:S02]  /*0ce0*/  SHF.R.U64 R20, R29, R30.reuse, R5.reuse ;  /* 0x0000001e1d147219 */ /* 0x188fe40000001205 */
[-C--:B------:R-:W-:Y:S02]  /*0cf0*/  SHF.L.U32 R3, R3, R30.reuse, RZ ;  /* 0x0000001e03037219 */ /* 0x080fe400000006ff */
[----:B------:R-:W-:Y:S01]  /*0d00*/  SHF.R.U32.HI R5, RZ, R30, R5 ;  /* 0x0000001eff057219 */ /* 0x000fe20000011605 */
[----:B------:R-:W-:Y:S01]  /*0d10*/  IMAD.MOV.U32 R4, RZ, RZ, R20 ;  /* 0x000000ffff047224 */ /* 0x000fe200078e0014 */
[----:B------:R-:W-:Y:S01]  /*0d20*/  LOP3.LUT R12, RZ, R3, RZ, 0x33, !PT ;  /* 0x00000003ff0c7212 */ /* 0x000fe200078e33ff */
[----:B------:R-:W3:Y:S01]  /*0d30*/  LDC R25, c[0x0][0x610] ;  /* 0x00018400ff197b82 */ /* 0x000ee20000000800 */
[----:B------:R-:W-:Y:S05]  /*0d40*/  @!P0 BRA `(.L_x_10) ;  /* 0x0000000000288947 */ /* 0x000fea0003800000 */
[----:B------:R-:W4:Y:S02]  /*0d50*/  LDC R3, c[0x0][0x64c] ;  /* 0x00019300ff037b82 */ /* 0x000f240000000800 */
[----:B----4-:R-:W-:-:S05]  /*0d60*/  IADD3 R3, P0, R20, R3, RZ ;  /* 0x0000000314037210 */ /* 0x010fca0007f1e0ff */
        /* <DEDUP_REMOVED lines=8> */
.L_x_10:
[----:B-1----:R-:W-:Y:S01]  /*0df0*/  SHF.R.U64 R4, R4, R15, R5 ;  /* 0x0000000f04047219 */ /* 0x002fe20000001205 */
[----:B0-----:R-:W-:Y:S01]  /*0e00*/  VIADD R5, R26, 0xffffffff ;  /* 0xffffffff1a057836 */ /* 0x001fe20000000000 */
[----:B------:R-:W-:Y:S01]  /*0e10*/  SHF.L.U32 R3, R23, R30, RZ ;  /* 0x0000001e17037219 */ /* 0x000fe200000006ff */
[----:B------:R-:W-:Y:S01]  /*0e20*/  IMAD.MOV.U32 R23, RZ, RZ, R27 ;  /* 0x000000ffff177224 */ /* 0x000fe200078e001b */
[----:B------:R-:W-:Y:S01]  /*0e30*/  LOP3.LUT R12, R29, R12, RZ, 0xc0, !PT ;  /* 0x0000000c1d0c7212 */ /* 0x000fe200078ec0ff */
[----:B------:R-:W-:Y:S01]  /*0e40*/  IMAD.MOV R8, RZ, RZ, -R4 ;  /* 0x000000ffff087224 */ /* 0x000fe200078e0a04 */
[----:B------:R-:W-:Y:S02]  /*0e50*/  SEL R6, R6, R31, !P1 ;  /* 0x0000001f06067207 */ /* 0x000fe40004800000 */
[----:B------:R-:W-:Y:S01]  /*0e60*/  LOP3.LUT R5, R14, R5, RZ, 0xc0, !PT ;  /* 0x000000050e057212 */ /* 0x000fe200078ec0ff */
[----:B------:R-:W-:Y:S02]  /*0e70*/  IMAD R9, R3, R4, R12 ;  /* 0x0000000403097224 */ /* 0x000fe400078e020c */
[----:B--2---:R-:W-:-:S02]  /*0e80*/  IMAD R3, R8, R21, R20 ;  /* 0x0000001508037224 */ /* 0x004fc400078e0214 */
[----:B---3--:R-:W-:Y:S02]  /*0e90*/  IMAD R6, R9, R25, R6 ;  /* 0x0000001909067224 */ /* 0x008fe400078e0206 */
[----:B------:R-:W-:Y:S02]  /*0ea0*/  IMAD R99, R3, R26, R5 ;  /* 0x0000001a03637224 */ /* 0x000fe400078e0205 */
[----:B------:R-:W-:-:S03]  /*0eb0*/  IMAD.MOV.U32 R4, RZ, RZ, 0x1 ;  /* 0x00000001ff047424 */ /* 0x000fc600078e00ff */
[----:B------:R-:W-:Y:S02]  /*0ec0*/  SEL R100, R99, R6, !P1 ;  /* 0x0000000663647207 */ /* 0x000fe40004800000 */
[----:B------:R-:W-:Y:S02]  /*0ed0*/  PRMT R3, R4, 0x7610, R3 ;  /* 0x0000761004037816 */ /* 0x000fe40000000003 */
[----:B------:R-:W-:-:S07]  /*0ee0*/  SEL R99, R6, R99, !P1 ;  /* 0x0000006306637207 */ /* 0x000fce0004800000 */
.L_x_8:
[----:B------:R-:W-:-:S08]  /*0ef0*/  NOP ;  /* 0x0000000000007918 */ /* 0x000fd00000000000 */
[----:B------:R-:W0:Y:S02]  /*0f00*/  USETMAXREG.TRY_ALLOC.CTAPOOL UP0, 0xe8 ;  /* 0x000000e8000079c8 */ /* 0x000e240008000600 */
[----:B0-----:R-:W-:-:S13]  /*0f10*/  PLOP3.LUT P0, PT, PT, PT, UP0, 0x80, 0x0 ;  /* 0x000000000000781c */ /* 0x001fda0003f0f008 */
[----:B------:R-:W-:Y:S05]  /*0f20*/  @!P0 BRA `(.L_x_8) ;  /* 0xfffffffc00f08947 */ /* 0x000fea000383ffff */
[----:B------:R-:W-:Y:S01]  /*0f30*/  ULDC.64 UR4, c[0x0][0x598] ;  /* 0x0001660000047ab9 */ /* 0x000fe20000000a00 */
[----:B------:R-:W-:Y:S01]  /*0f40*/  ULDC.64 UR38, c[0x0][0x208] ;  /* 0x0000820000267ab9 */ /* 0x000fe20000000a00 */
[----:B------:R-:W-:-:S04]  /*0f50*/  ISETP.NE.U32.AND P0, PT, RZ, UR4, PT ;  /* 0x00000004ff007c0c */ /* 0x000fc8000bf05070 */
[----:B------:R-:W-:-:S13]  /*0f60*/  ISETP.NE.AND.EX P0, PT, RZ, UR5, PT, P0 ;  /* 0x00000005ff007c0c */ /* 0x000fda000bf05300 */
[----:B------:R-:W-:Y:S05]  /*0f70*/  @!P0 BRA `(.L_x_11) ;  /* 0x00000000001c8947 */ /* 0x000fea0003800000 */
[----:B------:R-:W0:Y:S02]  /*0f80*/  LDC.64 R4, c[0x0][0x598] ;  /* 0x00016600ff047b82 */ /* 0x000e240000000a00 */
[----:B0-----:R-:W2:Y:S02]  /*0f90*/  LDG.E.64 R4, desc[UR38][R4.64] ;  /* 0x0000002604047981 */ /* 0x001ea4000c1e1b00 */
[----:B--2---:R-:W-:-:S04]  /*0fa0*/  ISETP.NE.U32.AND P0, PT, R4, RZ, PT ;  /* 0x000000ff0400720c */ /* 0x004fc80003f05070 */
[----:B------:R-:W-:-:S13]  /*0fb0*/  ISETP.NE.AND.EX P0, PT, R5, RZ, PT, P0 ;  /* 0x000000ff0500720c */ /* 0x000fda0003f05300 */
[----:B------:R-:W-:Y:S05]  /*0fc0*/  @!P0 BRA `(.L_x_11) ;  /* 0x0000000000088947 */ /* 0x000fea0003800000 */
[----:B------:R0:W5:Y:S01]  /*0fd0*/  LD.E R90, desc[UR38][R4.64] ;  /* 0x00000026045a7980 */ /* 0x000162000c101900 */
[----:B------:R-:W-:Y:S05]  /*0fe0*/  BRA `(.L_x_12) ;  /* 0x0000000000247947 */ /* 0x000fea0003800000 */
.L_x_11:
[----:B------:R-:W-:Y:S02]  /*0ff0*/  ULDC.64 UR4, c[0x0][0x588] ;  /* 0x0001620000047ab9 */ /* 0x000fe40000000a00 */
[----:B------:R-:W-:-:S04]  /*1000*/  ISETP.NE.U32.AND P0, PT, RZ, UR4, PT ;  /* 0x00000004ff007c0c */ /* 0x000fc8000bf05070 */
[----:B------:R-:W-:-:S13]  /*1010*/  ISETP.NE.AND.EX P0, PT, RZ, UR5, PT, P0 ;  /* 0x00000005ff007c0c */ /* 0x000fda000bf05300 */
[----:B------:R-:W-:Y:S05]  /*1020*/  @!P0 BRA `(.L_x_13) ;  /* 0x00000000000c8947 */ /* 0x000fea0003800000 */
[----:B------:R-:W0:Y:S02]  /*1030*/  LDC.64 R90, c[0x0][0x588] ;  /* 0x00016200ff5a7b82 */ /* 0x000e240000000a00 */
[----:B0-----:R1:W5:Y:S01]  /*1040*/  LDG.E R90, desc[UR38][R90.64] ;  /* 0x000000265a5a7981 */ /* 0x001362000c1e1900 */
[----:B------:R-:W-:Y:S05]  /*1050*/  BRA `(.L_x_12) ;  /* 0x0000000000087947 */ /* 0x000fea0003800000 */
.L_x_13:
[----:B------:R-:W-:Y:S02]  /*1060*/  ULDC UR4, c[0x0][0x580] ;  /* 0x0001600000047ab9 */ /* 0x000fe40000000800 */
[----:B------:R-:W-:-:S07]  /*1070*/  IMAD.U32 R90, RZ, RZ, UR4 ;  /* 0x00000004ff5a7e24 */ /* 0x000fce000f8e00ff */
.L_x_12:
[----:B------:R-:W-:Y:S02]  /*1080*/  ULDC.64 UR4, c[0x0][0x5a0] ;  /* 0x0001680000047ab9 */ /* 0x000fe40000000a00 */
[----:B------:R-:W-:-:S04]  /*1090*/  ISETP.NE.U32.AND P0, PT, RZ, UR4, PT ;  /* 0x00000004ff007c0c */ /* 0x000fc8000bf05070 */
[----:B------:R-:W-:-:S13]  /*10a0*/  ISETP.NE.AND.EX P0, PT, RZ, UR5, PT, P0 ;  /* 0x00000005ff007c0c */ /* 0x000fda000bf05300 */
[----:B------:R-:W-:Y:S05]  /*10b0*/  @!P0 BRA `(.L_x_14) ;  /* 0x00000000001c8947 */ /* 0x000fea0003800000 */
[----:B0-----:R-:W0:Y:S02]  /*10c0*/  LDC.64 R4, c[0x0][0x5a0] ;  /* 0x00016800ff047b82 */ /* 0x001e240000000a00 */
[----:B0-----:R-:W2:Y:S02]  /*10d0*/  LDG.E.64 R4, desc[UR38][R4.64] ;  /* 0x0000002604047981 */ /* 0x001ea4000c1e1b00 */
[----:B--2---:R-:W-:-:S04]  /*10e0*/  ISETP.NE.U32.AND P0, PT, R4, RZ, PT ;  /* 0x000000ff0400720c */ /* 0x004fc80003f05070 */
[----:B------:R-:W-:-:S13]  /*10f0*/  ISETP.NE.AND.EX P0, PT, R5, RZ, PT, P0 ;  /* 0x000000ff0500720c */ /* 0x000fda0003f05300 */
[----:B------:R-:W-:Y:S05]  /*1100*/  @!P0 BRA `(.L_x_14) ;  /* 0x0000000000088947 */ /* 0x000fea0003800000 */
[----:B-1----:R0:W5:Y:S01]  /*1110*/  LD.E R91, desc[UR38][R4.64] ;  /* 0x00000026045b7980 */ /* 0x002162000c101900 */
[----:B------:R-:W-:Y:S05]  /*1120*/  BRA `(.L_x_15) ;  /* 0x0000000000247947 */ /* 0x000fea0003800000 */
.L_x_14:
[----:B------:R-:W-:Y:S02]  /*1130*/  ULDC.64 UR4, c[0x0][0x590] ;  /* 0x0001640000047ab9 */ /* 0x000fe40000000a00 */
[----:B------:R-:W-:-:S04]  /*1140*/  ISETP.NE.U32.AND P0, PT, RZ, UR4, PT ;  /* 0x00000004ff007c0c */ /* 0x000fc8000bf05070 */
[----:B------:R-:W-:-:S13]  /*1150*/  ISETP.NE.AND.EX P0, PT, RZ, UR5, PT, P0 ;  /* 0x00000005ff007c0c */ /* 0x000fda000bf05300 */
[----:B------:R-:W-:Y:S05]  /*1160*/  @!P0 BRA `(.L_x_16) ;  /* 0x00000000000c8947 */ /* 0x000fea0003800000 */
[----:B0-----:R-:W1:Y:S02]  /*1170*/  LDC.64 R4, c[0x0][0x590] ;  /* 0x00016400ff047b82 */ /* 0x001e640000000a00 */
[----:B-1----:R1:W5:Y:S01]  /*1180*/  LDG.E R91, desc[UR38][R4.64] ;  /* 0x00000026045b7981 */ /* 0x002362000c1e1900 */
[----:B------:R-:W-:Y:S05]  /*1190*/  BRA `(.L_x_15) ;  /* 0x0000000000087947 */ /* 0x000fea0003800000 */
.L_x_16:
[----:B------:R-:W-:Y:S02]  /*11a0*/  ULDC UR4, c[0x0][0x584] ;  /* 0x0001610000047ab9 */ /* 0x000fe40000000800 */
[----:B-1----:R-:W-:-:S07]  /*11b0*/  IMAD.U32 R91, RZ, RZ, UR4 ;  /* 0x00000004ff5b7e24 */ /* 0x002fce000f8e00ff */
.L_x_15:
[----:B------:R-:W-:-:S13]  /*11c0*/  LOP3.LUT P0, RZ, R3, 0xff, RZ, 0xc0, !PT ;  /* 0x000000ff03ff7812 */ /* 0x000fda000780c0ff */
[----:B------:R-:W-:Y:S05]  /*11d0*/  @!P0 EXIT ;  /* 0x000000000000894d */ /* 0x000fea0003800000 */
[----:B------:R-:W2:Y:S01]  /*11e0*/  LDC R93, c[0x0][0x658] ;  /* 0x00019600ff5d7b82 */ /* 0x000ea20000000800 */
[----:B------:R-:W-:Y:S01]  /*11f0*/  LOP3.LUT R7, R7, 0x1, RZ, 0xc0, !PT ;  /* 0x0000000107077812 */ /* 0x000fe200078ec0ff */
[----:B------:R-:W-:Y:S01]  /*1200*/  ULDC.64 UR6, c[0x0][0x288] ;  /* 0x0000a20000067ab9 */ /* 0x000fe20000000a00 */
[----:B------:R-:W-:Y:S01]  /*1210*/  SHF.R.U32.HI R3, RZ, 0x2, R94 ;  /* 0x00000002ff037819 */ /* 0x000fe2000001165e */
[----:B------:R-:W-:Y:S01]  /*1220*/  UIADD3 UR4, UR7, 0x1f, URZ ;  /* 0x0000001f07047890 */ /* 0x000fe2000fffe03f */
[----:B------:R-:W-:Y:S01]  /*1230*/  SHF.R.U32.HI R0, RZ, 0x1, R0 ;  /* 0x00000001ff007819 */ /* 0x000fe20000011600 */
[----:B------:R-:W-:Y:S01]  /*1240*/  IMAD.SHL.U32 R88, R7, 0x40, RZ ;  /* 0x0000004007587824 */ /* 0x000fe200078e00ff */
[----:B------:R-:W-:Y:S01]  /*1250*/  LOP3.LUT R3, R3, 0x7, RZ, 0xc0, !PT ;  /* 0x0000000703037812 */ /* 0x000fe200078ec0ff */
[----:B------:R-:W-:Y:S01]  /*1260*/  USHF.R.S32.HI UR5, URZ, 0x1f, UR4 ;  /* 0x0000001f3f057899 */ /* 0x000fe20008011404 */
[----:B------:R-:W-:Y:S01]  /*1270*/  LOP3.LUT R0, R0, 0x30, RZ, 0xc0, !PT ;  /* 0x0000003000007812 */ /* 0x000fe200078ec0ff */
[----:B------:R-:W-:Y:S01]  /*1280*/  IMAD.MOV.U32 R6, RZ, RZ, 0x1 ;  /* 0x00000001ff067424 */ /* 0x000fe200078e00ff */
[--C-:B------:R-:W-:Y:S01]  /*1290*/  LOP3.LUT R88, R88, 0x40, R3.reuse, 0xe2, !PT ;  /* 0x0000004058587812 */ /* 0x100fe200078ee203 */
[----:B------:R-:W-:Y:S01]  /*12a0*/  ULEA.HI UR5, UR5, UR4, URZ, 0x5 ;  /* 0x0000000405057291 */ /* 0x000fe2000f8f283f */
[-C--:B01----:R-:W-:Y:S01]  /*12b0*/  IADD3 R4, RZ, -R0.reuse, -R3 ;  /* 0x80000000ff047210 */ /* 0x083fe20007ffe803 */
[----:B------:R-:W-:Y:S01]  /*12c0*/  IMAD.U32 R5, RZ, RZ, UR6 ;  /* 0x00000006ff057e24 */ /* 0x000fe2000f8e00ff */
[----:B------:R-:W-:Y:S01]  /*12d0*/  LOP3.LUT R88, R88, R0, RZ, 0xfc, !PT ;  /* 0x0000000058587212 */ /* 0x000fe200078efcff */
[----:B------:R-:W-:Y:S01]  /*12e0*/  USHF.R.S32.HI UR43, URZ, 0x5, UR5 ;  /* 0x000000053f2b7899 */ /* 0x000fe20008011405 */
[----:B------:R-:W-:Y:S01]  /*12f0*/  IMAD.MOV.U32 R0, RZ, RZ, -0x1 ;  /* 0xffffffffff007424 */ /* 0x000fe200078e00ff */
[C---:B------:R-:W-:Y:S01]  /*1300*/  LOP3.LUT R92, R94.reuse, 0x3, RZ, 0xc0, !PT ;  /* 0x000000035e5c7812 */ /* 0x040fe200078ec0ff */
[----:B------:R-:W-:Y:S01]  /*1310*/  IMAD R4, R7, -0x40, R4 ;  /* 0xffffffc007047824 */ /* 0x000fe200078e0204 */
[----:B------:R-:W-:Y:S01]  /*1320*/  UISETP.LT.AND UP0, UPT, UR43, 0x1, UPT ;  /* 0x000000012b00788c */ /* 0x000fe2000bf01270 */
[----:B------:R-:W-:Y:S01]  /*1330*/  LOP3.LUT R95, R94, 0x80, RZ, 0xc0, !PT ;  /* 0x000000805e5f7812 */ /* 0x000fe200078ec0ff */
[----:B------:R-:W-:Y:S01]  /*1340*/  ULDC UR4, c[0x0][0x284] ;  /* 0x0000a10000047ab9 */ /* 0x000fe20000000800 */
[----:B------:R-:W-:Y:S01]  /*1350*/  IMAD R92, R92, -0x2, R5 ;  /* 0xfffffffe5c5c7824 */ /* 0x000fe200078e0205 */
[-C--:B--2---:R-:W-:Y:S01]  /*1360*/  SHF.L.U32 R0, R0, R93.reuse, RZ ;  /* 0x0000005d00007219 */ /* 0x084fe200000006ff */
[----:B------:R-:W-:Y:S01]  /*1370*/  USEL UR44, UR43, 0x1, UP0 ;  /* 0x000000012b2c7887 */ /* 0x000fe20008000000 */
[----:B------:R-:W-:Y:S01]  /*1380*/  SHF.L.U32 R93, R6, R93, RZ ;  /* 0x0000005d065d7219 */ /* 0x000fe200000006ff */
[----:B------:R-:W-:Y:S01]  /*1390*/  IMAD.SHL.U32 R94, R94, 0x2, RZ ;  /* 0x000000025e5e7824 */ /* 0x000fe200078e00ff */
[----:B------:R-:W-:Y:S01]  /*13a0*/  SHF.R.U32.HI R95, RZ, 0x7, R95 ;  /* 0x00000007ff5f7819 */ /* 0x000fe2000001165f */
[----:B------:R-:W-:Y:S01]  /*13b0*/  VIADD R97, R4, UR4 ;  /* 0x0000000404617c36 */ /* 0x000fe20008000000 */
[----:B------:R-:W-:Y:S01]  /*13c0*/  LOP3.LUT R96, RZ, R0, RZ, 0x33, !PT ;  /* 0x00000000ff607212 */ /* 0x000fe200078e33ff */
[----:B------:R-:W-:Y:S01]  /*13d0*/  IMAD.MOV.U32 R89, RZ, RZ, RZ ;  /* 0x000000ffff597224 */ /* 0x000fe200078e00ff */
[----:B------:R-:W-:Y:S01]  /*13e0*/  UIADD3 UR44, UR43, -UR44, URZ ;  /* 0x8000002c2b2c7290 */ /* 0x000fe2000fffe03f */
[----:B------:R-:W-:Y:S01]  /*13f0*/  UMOV UR40, URZ ;  /* 0x0000003f00287c82 */ /* 0x000fe20008000000 */
[----:B------:R-:W-:-:S10]  /*1400*/  UMOV UR41, URZ ;  /* 0x0000003f00297c82 */ /* 0x000fd40008000000 */
.L_x_166:
[----:B0-----:R-:W0:Y:S01]  /*1410*/  SHFL.IDX PT, R0, R95, RZ, 0x1f ;  /* 0x00001fff5f007589 */ /* 0x001e2200000e0000 */
[----:B-1----:R-:W1:Y:S01]  /*1420*/  S2UR UR7, SR_CgaCtaId ;  /* 0x00000000000779c3 */ /* 0x002e620000008800 */
[----:B------:R-:W-:Y:S01]  /*1430*/  UMOV UR6, 0x400 ;  /* 0x0000040000067882 */ /* 0x000fe20000000000 */
[----:B0-----:R-:W-:Y:S01]  /*1440*/  R2UR UR4, R0 ;  /* 0x00000000000472ca */ /* 0x001fe200000e0000 */
[----:B-1----:R-:W-:-:S12]  /*1450*/  ULEA UR6, UR7, UR6, 0x18 ;  /* 0x0000000607067291 */ /* 0x002fd8000f8ec03f */
[----:B------:R-:W-:-:S04]  /*1460*/  ULEA.HI UR5, UR4, UR4, URZ, 0x1 ;  /* 0x0000000404057291 */ /* 0x000fc8000f8f083f */
[----:B------:R-:W-:-:S04]  /*1470*/  ULOP3.LUT UR5, UR5, 0x1ffffe, URZ, 0xc0, !UPT ;  /* 0x001ffffe05057892 */ /* 0x000fc8000f8ec03f */
[----:B------:R-:W-:-:S03]  /*1480*/  UIADD3 UR5, UR4, -UR5, URZ ;  /* 0x8000000504057290 */ /* 0x000fc6000fffe03f */
[----:B------:R-:W-:Y:S01]  /*1490*/  ULDC UR4, c[0x0][0x28c] ;  /* 0x0000a30000047ab9 */ /* 0x000fe20000000800 */
[----:B------:R-:W-:Y:S01]  /*14a0*/  ULEA UR5, UR5, UR6, 0xb ;  /* 0x0000000605057291 */ /* 0x000fe2000f8e583f */
[----:B------:R-:W-:-:S03]  /*14b0*/  ISETP.LT.AND P0, PT, RZ, UR4, PT ;  /* 0x00000004ff007c0c */ /* 0x000fc6000bf01270 */
[----:B------:R-:W-:-:S04]  /*14c0*/  UIADD3 UR5, UR5, 0x100, URZ ;  /* 0x0000010005057890 */ /* 0x000fc8000fffe03f */
[----:B------:R-:W-:-:S04]  /*14d0*/  USHF.R.U32.HI UR5, URZ, 0x4, UR5 ;  /* 0x000000043f057899 */ /* 0x000fc80008011605 */
[----:B------:R-:W-:-:S04]  /*14e0*/  ULOP3.LUT UR5, UR5, 0x3fff, URZ, 0xc0, !UPT ;  /* 0x00003fff05057892 */ /* 0x000fc8000f8ec03f */
[----:B------:R-:W-:Y:S01]  /*14f0*/  ULOP3.LUT UR45, UR5, 0x10000, URZ, 0xfc, !UPT ;  /* 0x00010000052d7892 */ /* 0x000fe2000f8efc3f */
[----:B----4-:R-:W-:Y:S11]  /*1500*/  @P0 BRA `(.L_x_17) ;  /* 0x0000000000400947 */ /* 0x010ff60003800000 */
[----:B------:R-:W-:Y:S01]  /*1510*/  MOV R0, 0x0 ;  /* 0x0000000000007802 */ /* 0x000fe20000000f00 */
[----:B------:R-:W-:Y:S01]  /*1520*/  ULDC.64 UR4, c[0x4][0x68] ;  /* 0x01001a0000047ab9 */ /* 0x000fe20000000a00 */
[----:B------:R-:W-:Y:S01]  /*1530*/  ULDC.64 UR6, c[0x4][0x8] ;  /* 0x0100020000067ab9 */ /* 0x000fe20000000a00 */
[----:B------:R-:W-:Y:S01]  /*1540*/  IMAD.U32 R4, RZ, RZ, UR4 ;  /* 0x00000004ff047e24 */ /* 0x000fe2000f8e00ff */
[----:B------:R0:W1:Y:S01]  /*1550*/  LDC.64 R14, c[0x4][R0] ;  /* 0x01000000000e7b82 */ /* 0x0000620000000a00 */
[----:B------:R-:W-:Y:S01]  /*1560*/  IMAD.U32 R5, RZ, RZ, UR5 ;  /* 0x00000005ff057e24 */ /* 0x000fe2000f8e00ff */
[----:B------:R-:W-:Y:S01]  /*1570*/  ULDC.64 UR4, c[0x4][0x70] ;  /* 0x01001c0000047ab9 */ /* 0x000fe20000000a00 */
[----:B------:R-:W-:Y:S02]  /*1580*/  IMAD.U32 R10, RZ, RZ, UR6 ;  /* 0x00000006ff0a7e24 */ /* 0x000fe4000f8e00ff */
[----:B------:R-:W-:Y:S02]  /*1590*/  IMAD.U32 R6, RZ, RZ, UR4 ;  /* 0x00000004ff067e24 */ /* 0x000fe4000f8e00ff */
[----:B------:R-:W-:-:S02]  /*15a0*/  IMAD.U32 R7, RZ, RZ, UR5 ;  /* 0x00000005ff077e24 */ /* 0x000fc4000f8e00ff */
[----:B------:R-:W-:Y:S02]  /*15b0*/  IMAD.U32 R11, RZ, RZ, UR7 ;  /* 0x00000007ff0b7e24 */ /* 0x000fe4000f8e00ff */
[----:B------:R-:W-:Y:S02]  /*15c0*/  IMAD.MOV.U32 R8, RZ, RZ, 0x1e1 ;  /* 0x000001e1ff087424 */ /* 0x000fe400078e00ff */
[----:B------:R-:W-:Y:S02]  /*15d0*/  IMAD.MOV.U32 R12, RZ, RZ, 0x1 ;  /* 0x00000001ff0c7424 */ /* 0x000fe400078e00ff */
[----:B0-----:R-:W-:-:S07]  /*15e0*/  IMAD.MOV.U32 R13, RZ, RZ, RZ ;  /* 0x000000ffff0d7224 */ /* 0x001fce00078e00ff */
[----:B------:R-:W-:-:S07]  /*15f0*/  LEPC R20, `(.L_x_17) ;  /* 0x000000001014794e */ /* 0x000fce0000000000 */
[----:B-1---5:R-:W-:Y:S05]  /*1600*/  CALL.ABS.NOINC R14 ;  /* 0x000000000e007343 */ /* 0x022fea0003c00000 */
.L_x_17:
[----:B------:R-:W-:-:S04]  /*1610*/  LOP3.LUT R0, R18, 0x1, RZ, 0xfc, !PT ;  /* 0x0000000112007812 */ /* 0x000fc800078efcff */
[----:B------:R-:W-:-:S13]  /*1620*/  ISETP.NE.AND P0, PT, R0, 0x3, PT ;  /* 0x000000030000780c */ /* 0x000fda0003f05270 */
[----:B------:R-:W-:Y:S05]  /*1630*/  @!P0 BRA `(.L_x_18) ;  /* 0x0000000000048947 */ /* 0x000fea0003800000 */
[----:B------:R-:W-:Y:S01]  /*1640*/  BPT.TRAP 0x1 ;  /* 0x000000040000795c */ /* 0x000fe20000300000 */
.L_x_18:
[----:B------:R-:W0:Y:S01]  /*1650*/  S2UR UR5, SR_CgaCtaId ;  /* 0x00000000000579c3 */ /* 0x000e220000008800 */
[----:B------:R-:W-:Y:S01]  /*1660*/  UMOV UR4, 0x400 ;  /* 0x0000040000047882 */ /* 0x000fe20000000000 */
[----:B------:R-:W-:Y:S02]  /*1670*/  IMAD.U32 R0, RZ, RZ, UR40 ;  /* 0x00000028ff007e24 */ /* 0x000fe4000f8e00ff */
[----:B------:R-:W-:-:S03]  /*1680*/  IMAD.U32 R3, RZ, RZ, UR41 ;  /* 0x00000029ff037e24 */ /* 0x000fc6000f8e00ff */
[----:B------:R-:W-:Y:S01]  /*1690*/  SHF.L.U32 R0, R0, 0x1f, RZ ;  /* 0x0000001f00007819 */ /* 0x000fe200000006ff */
[----:B0-----:R-:W-:-:S06]  /*16a0*/  ULEA UR4, UR5, UR4, 0x18 ;  /* 0x0000000405047291 */ /* 0x001fcc000f8ec03f */
[----:B------:R-:W-:-:S04]  /*16b0*/  IMAD.U32 R6, RZ, RZ, UR4 ;  /* 0x00000004ff067e24 */ /* 0x000fc8000f8e00ff */
[----:B------:R-:W-:-:S04]  /*16c0*/  IMAD R3, R3, 0x8, R6 ;  /* 0x0000000803037824 */ /* 0x000fc800078e0206 */
[----:B------:R0:W1:Y:S01]  /*16d0*/  SYNCS.PHASECHK.TRANS64.TRYWAIT P1, [R3+URZ], R0 ;  /* 0x00000000030075a7 */ /* 0x000062000802017f */
[----:B------:R-:W-:Y:S05]  /*16e0*/  @!P0 BRA `(.L_x_19) ;  /* 0x0000000000048947 */ /* 0x000fea0003800000 */
[----:B------:R-:W-:Y:S01]  /*16f0*/  BPT.TRAP 0x1 ;  /* 0x000000040000795c */ /* 0x000fe20000300000 */
.L_x_19:
[----:B------:R-:W-:-:S05]  /*1700*/  IMAD.U32 R4, RZ, RZ, UR44 ;  /* 0x0000002cff047e24 */ /* 0x000fca000f8e00ff */
[----:B------:R-:W-:Y:S01]  /*1710*/  ISETP.GE.AND P2, PT, R4, 0x1, PT ;  /* 0x000000010400780c */ /* 0x000fe20003f46270 */
[----:B-1----:R-:W-:-:S12]  /*1720*/  @P1 BRA `(.L_x_20) ;  /* 0x0000000000081947 */ /* 0x002fd80003800000 */
[----:B------:R-:W1:Y:S02]  /*1730*/  SYNCS.PHASECHK.TRANS64.TRYWAIT P1, [R3+URZ], R0 ;  /* 0x00000000030075a7 */ /* 0x000e64000802017f */
[----:B-1----:R-:W-:Y:S05]  /*1740*/  @!P1 BRA `(.L_x_21) ;  /* 0x00000054001c9947 */ /* 0x002fea0003800000 */
.L_x_20:
[----:B------:R-:W-:Y:S05]  /*1750*/  WARPSYNC.ALL ;  /* 0x0000000000007948 */ /* 0x000fea0003800000 */
[----:B------:R-:W-:Y:S01]  /*1760*/  R2UR UR4, R6 ;  /* 0x00000000060472ca */ /* 0x000fe200000e0000 */
[----:B------:R-:W-:Y:S01]  /*1770*/  WARPGROUP.ARRIVE ;  /* 0x00000000000079c5 */ /* 0x000fe20000000000 */
[----:B------:R-:W-:Y:S01]  /*1780*/  UMOV UR5, 0xc0000010 ;  /* 0xc000001000057882 */ /* 0x000fe20000000000 */
[----:B------:R-:W-:-:S10]  /*1790*/  UMOV UR7, 0xc0000010 ;  /* 0xc000001000077882 */ /* 0x000fd40000000000 */
[----:B------:R-:W-:-:S04]  /*17a0*/  UIADD3 UR4, UR4, 0x3100, URZ ;  /* 0x0000310004047890 */ /* 0x000fc8000fffe03f */
[----:B------:R-:W-:-:S04]  /*17b0*/  USHF.R.U32.HI UR4, URZ, 0x4, UR4 ;  /* 0x000000043f047899 */ /* 0x000fc80008011604 */
[----:B------:R-:W-:-:S04]  /*17c0*/  ULOP3.LUT UR4, UR4, 0x3fff, URZ, 0xc0, !UPT ;  /* 0x00003fff04047892 */ /* 0x000fc8000f8ec03f */
[----:B------:R-:W-:Y:S02]  /*17d0*/  ULOP3.LUT UR9, UR4, 0x10000, URZ, 0xfc, !UPT ;  /* 0x0001000004097892 */ /* 0x000fe4000f8efc3f */
[----:B------:R-:W-:Y:S02]  /*17e0*/  ULEA UR4, UR41, UR45, 0x8 ;  /* 0x0000002d29047291 */ /* 0x000fe4000f8e403f */
[----:B------:R-:W-:-:S09]  /*17f0*/  ULEA UR6, UR41, UR9, 0x8 ;  /* 0x0000000929067291 */ /* 0x000fd2000f8e403f */
[----:B------:R-:W-:Y:S03]  /*1800*/  IGMMA.64x128x32.S8.S8 R24, gdesc[UR4], RZ, !UPT, gsb0 ;  /* 0x03600000041879f1 */ /* 0x000fe6000c0410ff */
[----:B------:R-:W-:Y:S02]  /*1810*/  WARPGROUP.DEPBAR.LE gsb0, 0x0 ;  /* 0x00008000000079c5 */ /* 0x000fe40000010000 */
[----:B------:R-:W-:Y:S05]  /*1820*/  @!P2 BRA `(.L_x_22) ;  /* 0x0000000000cca947 */ /* 0x000fea0003800000 */
[----:B------:R-:W-:Y:S01]  /*1830*/  UIADD3 UR4, UR41, 0x1, URZ ;  /* 0x0000000129047890 */ /* 0x000fe2000fffe03f */
[----:B01----:R-:W-:Y:S02]  /*1840*/  IMAD.U32 R0, RZ, RZ, UR44 ;  /* 0x0000002cff007e24 */ /* 0x003fe4000f8e00ff */
[----:B------:R-:W-:Y:S01]  /*1850*/  IMAD.U32 R3, RZ, RZ, UR41 ;  /* 0x00000029ff037e24 */ /* 0x000fe2000f8e00ff */
[----:B------:R-:W-:-:S04]  /*1860*/  UISETP.NE.AND UP0, UPT, UR4, 0x3, UPT ;  /* 0x000000030400788c */ /* 0x000fc8000bf05270 */
[----:B------:R-:W-:Y:S02]  /*1870*/  USEL UR5, URZ, 0x1, UP0 ;  /* 0x000000013f057887 */ /* 0x000fe40008000000 */
[----:B------:R-:W-:Y:S02]  /*1880*/  USEL UR8, UR4, URZ, UP0 ;  /* 0x0000003f04087287 */ /* 0x000fe40008000000 */
[----:B------:R-:W-:-:S06]  /*1890*/  ULOP3.LUT UR5, UR40, UR5, URZ, 0x3c, !UPT ;  /* 0x0000000528057292 */ /* 0x000fcc000f8e3c3f */
[----:B------:R-:W-:-:S07]  /*18a0*/  IMAD.U32 R7, RZ, RZ, UR5 ;  /* 0x00000005ff077e24 */ /* 0x000fce000f8e00ff */
.L_x_29:
[----:B------:R-:W-:Y:S05]  /*18b0*/  @!P0 BRA `(.L_x_23) ;  /* 0x0000000000048947 */ /* 0x000fea0003800000 */
[----:B------:R-:W-:Y:S01]  /*18c0*/  BPT.TRAP 0x1 ;  /* 0x000000040000795c */ /* 0x000fe20000300000 */
.L_x_23:
[----:B------:R-:W0:Y:S01]  /*18d0*/  S2UR UR5, SR_CgaCtaId ;  /* 0x00000000000579c3 */ /* 0x000e220000008800 */
[----:B------:R-:W-:Y:S01]  /*18e0*/  UMOV UR4, 0x400 ;  /* 0x0000040000047882 */ /* 0x000fe20000000000 */
[----:B------:R-:W-:Y:S01]  /*18f0*/  IMAD.U32 R5, RZ, RZ, UR8 ;  /* 0x00000008ff057e24 */ /* 0x000fe2000f8e00ff */
[----:B------:R-:W-:Y:S01]  /*1900*/  SHF.L.U32 R4, R7, 0x1f, RZ ;  /* 0x0000001f07047819 */ /* 0x000fe200000006ff */
[----:B0-----:R-:W-:-:S06]  /*1910*/  ULEA UR4, UR5, UR4, 0x18 ;  /* 0x0000000405047291 */ /* 0x001fcc000f8ec03f */
[----:B------:R-:W-:-:S04]  /*1920*/  IMAD.U32 R6, RZ, RZ, UR4 ;  /* 0x00000004ff067e24 */ /* 0x000fc8000f8e00ff */
[----:B------:R-:W-:-:S04]  /*1930*/  IMAD R5, R5, 0x8, R6 ;  /* 0x0000000805057824 */ /* 0x000fc800078e0206 */
[----:B------:R0:W1:Y:S01]  /*1940*/  SYNCS.PHASECHK.TRANS64.TRYWAIT P1, [R5+URZ], R4 ;  /* 0x00000004050075a7 */ /* 0x000062000802017f */
[----:B------:R-:W-:Y:S05]  /*1950*/  @!P0 BRA `(.L_x_24) ;  /* 0x0000000000048947 */ /* 0x000fea0003800000 */
[----:B------:R-:W-:Y:S01]  /*1960*/  BPT.TRAP 0x1 ;  /* 0x000000040000795c */ /* 0x000fe20000300000 */
.L_x_24:
[----:B-1----:R-:W-:Y:S05]  /*1970*/  @P1 BRA `(.L_x_25) ;  /* 0x0000000000081947 */ /* 0x002fea0003800000 */
[----:B------:R-:W1:Y:S02]  /*1980*/  SYNCS.PHASECHK.TRANS64.TRYWAIT P1, [R5+URZ], R4 ;  /* 0x00000004050075a7 */ /* 0x000e64000802017f */
[----:B-1----:R-:W-:Y:S05]  /*1990*/  @!P1 BRA `(.L_x_26) ;  /* 0x00000050009c9947 */ /* 0x002fea0003800000 */
.L_x_25:
[----:B------:R-:W-:Y:S01]  /*19a0*/  ULEA UR4, UR8, UR45, 0x8 ;  /* 0x0000002d08047291 */ /* 0x000fe2000f8e403f */
[----:B------:R-:W-:Y:S01]  /*19b0*/  WARPGROUP.ARRIVE ;  /* 0x00000000000079c5 */ /* 0x000fe20000000000 */
[----:B------:R-:W-:Y:S01]  /*19c0*/  ULEA UR6, UR8, UR9, 0x8 ;  /* 0x0000000908067291 */ /* 0x000fe2000f8e403f */
[----:B------:R-:W-:Y:S01]  /*19d0*/  UMOV UR5, 0xc0000010 ;  /* 0xc000001000057882 */ /* 0x000fe20000000000 */
[----:B------:R-:W-:-:S07]  /*19e0*/  UMOV UR7, 0xc0000010 ;  /* 0xc000001000077882 */ /* 0x000fce0000000000 */
[----:B------:R-:W-:Y:S03]  /*19f0*/  IGMMA.64x128x32.S8.S8 R24, gdesc[UR4], R24, gsb0 ;  /* 0x03600000041879f1 */ /* 0x000fe60008041018 */
[----:B------:R-:W-:Y:S02]  /*1a00*/  WARPGROUP.DEPBAR.LE gsb0, 0x0 ;  /* 0x00008000000079c5 */ /* 0x000fe40000010000 */
[----:B------:R-:W-:Y:S05]  /*1a10*/  @!P0 BRA `(.L_x_27) ;  /* 0x0000000000048947 */ /* 0x000fea0003800000 */
[----:B------:R-:W-:Y:S01]  /*1a20*/  BPT.TRAP 0x1 ;  /* 0x000000040000795c */ /* 0x000fe20000300000 */
.L_x_27:
[----:B------:R-:W-:-:S13]  /*1a30*/  ISETP.NE.AND P1, PT, R22, RZ, PT ;  /* 0x000000ff1600720c */ /* 0x000fda0003f25270 */
[----:B01----:R-:W-:-:S04]  /*1a40*/  @P1 IMAD R4, R3, 0x8, R6 ;  /* 0x0000000803041824 */ /* 0x003fc800078e0206 */
[----:B------:R-:W-:-:S05]  /*1a50*/  @P1 VIADD R4, R4, 0x18 ;  /* 0x0000001804041836 */ /* 0x000fca0000000000 */
[----:B------:R-:W-:-:S04]  /*1a60*/  @P1 PRMT R4, R19, 0x654, R4 ;  /* 0x0000065413041816 */ /* 0x000fc80000000004 */
[----:B------:R0:W-:Y:S01]  /*1a70*/  @P1 SYNCS.ARRIVE.TRANS64.RED.A1T0 RZ, [R4+URZ], RZ ;  /* 0x000000ff04ff19a7 */ /* 0x0001e2000810043f */
[----:B------:R-:W-:-:S13]  /*1a80*/  ISETP.GT.U32.AND P1, PT, R18, 0x1, PT ;  /* 0x000000011200780c */ /* 0x000fda0003f24070 */
[----:B0-----:R-:W-:Y:S05]  /*1a90*/  @P1 BRA `(.L_x_28) ;  /* 0x0000000000041947 */ /* 0x001fea0003800000 */
[----:B------:R-:W-:Y:S01]  /*1aa0*/  BPT.TRAP 0x1 ;  /* 0x000000040000795c */ /* 0x000fe20000300000 */
.L_x_28:
[----:B------:R-:W-:Y:S01]  /*1ab0*/  UIADD3 UR8, UR8, 0x1, URZ ;  /* 0x0000000108087890 */ /* 0x000fe2000fffe03f */
[C---:B------:R-:W-:Y:S01]  /*1ac0*/  ISETP.GT.AND P2, PT, R0.reuse, 0x1, PT ;  /* 0x000000010000780c */ /* 0x040fe20003f44270 */
[----:B------:R-:W-:Y:S02]  /*1ad0*/  VIADD R3, R3, 0x1 ;  /* 0x0000000103037836 */ /* 0x000fe40000000000 */
[----:B------:R-:W-:Y:S01]  /*1ae0*/  UISETP.NE.AND UP0, UPT, UR8, 0x3, UPT ;  /* 0x000000030800788c */ /* 0x000fe2000bf05270 */
[----:B------:R-:W-:Y:S02]  /*1af0*/  VIADD R0, R0, 0xffffffff ;  /* 0xffffffff00007836 */ /* 0x000fe40000000000 */
[C---:B------:R-:W-:Y:S01]  /*1b00*/  ISETP.NE.AND P1, PT, R3.reuse, 0x3, PT ;  /* 0x000000030300780c */ /* 0x040fe20003f25270 */
[----:B------:R-:W-:Y:S02]  /*1b10*/  USEL UR4, URZ, 0x1, UP0 ;  /* 0x000000013f047887 */ /* 0x000fe40008000000 */
[----:B------:R-:W-:Y:S01]  /*1b20*/  USEL UR8, UR8, URZ, UP0 ;  /* 0x0000003f08087287 */ /* 0x000fe20008000000 */
[----:B------:R-:W-:-:S03]  /*1b30*/  SEL R3, R3, RZ, P1 ;  /* 0x000000ff03037207 */ /* 0x000fc60000800000 */
[----:B------:R-:W-:Y:S01]  /*1b40*/  LOP3.LUT R7, R7, UR4, RZ, 0x3c, !PT ;  /* 0x0000000407077c12 */ /* 0x000fe2000f8e3cff */
[----:B------:R-:W-:Y:S07]  /*1b50*/  @P2 BRA `(.L_x_29) ;  /* 0xfffffffc00542947 */ /* 0x000fee000383ffff */
.L_x_22:
[----:B01----:R-:W0:Y:S02]  /*1b60*/  LDC R0, c[0x0][0x28c] ;  /* 0x0000a300ff007b82 */ /* 0x003e240000000800 */
[----:B0-----:R-:W-:-:S13]  /*1b70*/  ISETP.GE.AND P1, PT, R0, 0x1, PT ;  /* 0x000000010000780c */ /* 0x001fda0003f26270 */
[----:B------:R-:W-:Y:S05]  /*1b80*/  @!P1 BRA `(.L_x_30) ;  /* 0x0000000000449947 */ /* 0x000fea0003800000 */
[----:B------:R-:W-:Y:S05]  /*1b90*/  @!P0 BRA `(.L_x_31) ;  /* 0x0000000000048947 */ /* 0x000fea0003800000 */
[----:B------:R-:W-:Y:S01]  /*1ba0*/  BPT.TRAP 0x1 ;  /* 0x000000040000795c */ /* 0x000fe20000300000 */
.L_x_31:
[----:B------:R-:W-:-:S13]  /*1bb0*/  ISETP.NE.AND P0, PT, R22, RZ, PT ;  /* 0x000000ff1600720c */ /* 0x000fda0003f05270 */
[----:B------:R-:W-:-:S05]  /*1bc0*/  VOTEU.ANY UP0, P0 ;  /* 0x00000000003f7886 */ /* 0x000fca0000000100 */
[----:B------:R-:W-:-:S06]  /*1bd0*/  @UP0 UIADD3 UR4, UR44, UR41, URZ ;  /* 0x000000292c040290 */ /* 0x000fcc000fffe03f */
[----:B------:R-:W-:Y:S02]  /*1be0*/  IMAD.U32 R4, RZ, RZ, UR4 ;  /* 0x00000004ff047e24 */ /* 0x000fe4000f8e00ff */
[----:B------:R-:W-:Y:S02]  /*1bf0*/  IMAD.U32 R3, RZ, RZ, UR4 ;  /* 0x00000004ff037e24 */ /* 0x000fe4000f8e00ff */
[----:B------:R-:W-:-:S05]  /*1c00*/  @P0 IMAD.WIDE.U32 R4, R4, -0x55555555, RZ ;  /* 0xaaaaaaab04040825 */ /* 0x000fca00078e00ff */
[----:B------:R-:W-:-:S05]  /*1c10*/  @P0 SHF.R.U32.HI R0, RZ, 0x1, R5 ;  /* 0x00000001ff000819 */ /* 0x000fca0000011605 */
[----:B------:R-:W-:-:S04]  /*1c20*/  @P0 IMAD R0, R0, -0x3, R3 ;  /* 0xfffffffd00000824 */ /* 0x000fc800078e0203 */
[----:B------:R-:W-:-:S04]  /*1c30*/  @P0 IMAD R0, R0, 0x8, R6 ;  /* 0x0000000800000824 */ /* 0x000fc800078e0206 */
[----:B------:R-:W-:-:S05]  /*1c40*/  @P0 VIADD R0, R0, 0x18 ;  /* 0x0000001800000836 */ /* 0x000fca0000000000 */
[----:B------:R-:W-:-:S04]  /*1c50*/  @P0 PRMT R0, R19, 0x654, R0 ;  /* 0x0000065413000816 */ /* 0x000fc80000000000 */
[----:B------:R0:W-:Y:S01]  /*1c60*/  @P0 SYNCS.ARRIVE.TRANS64.RED.A1T0 RZ, [R0+URZ], RZ ;  /* 0x000000ff00ff09a7 */ /* 0x0001e2000810043f */
[----:B------:R-:W-:-:S13]  /*1c70*/  ISETP.GT.U32.AND P0, PT, R18, 0x1, PT ;  /* 0x000000011200780c */ /* 0x000fda0003f04070 */
[----:B0-----:R-:W-:Y:S05]  /*1c80*/  @P0 BRA `(.L_x_30) ;  /* 0x0000000000040947 */ /* 0x001fea0003800000 */
[----:B------:R-:W-:Y:S01]  /*1c90*/  BPT.TRAP 0x1 ;  /* 0x000000040000795c */ /* 0x000fe20000300000 */
.L_x_30:
[----:B------:R-:W-:Y:S01]  /*1ca0*/  IMAD.SHL.U32 R3, R100, 0x80, RZ ;  /* 0x0000008064037824 */ /* 0x000fe200078e00ff */
[----:B------:R-:W-:Y:S01]  /*1cb0*/  UIADD3 UR41, UR43, UR41, URZ ;  /* 0x000000292b297290 */ /* 0x000fe2000fffe03f */
[----:B------:R-:W-:Y:S01]  /*1cc0*/  IMAD.SHL.U32 R10, R99, 0x80, RZ ;  /* 0x00000080630a7824 */ /* 0x000fe200078e00ff */
[----:B------:R-:W-:Y:S01]  /*1cd0*/  ULDC UR7, c[0x0][0x288] ;  /* 0x0000a20000077ab9 */ /* 0x000fe20000000800 */
[----:B------:R-:W-:Y:S01]  /*1ce0*/  ULDC UR10, c[0x0][0x284] ;  /* 0x0000a100000a7ab9 */ /* 0x000fe20000000800 */
[----:B------:R-:W-:Y:S01]  /*1cf0*/  UISETP.GT.U32.AND UP0, UPT, UR41, 0x2, UPT ;  /* 0x000000022900788c */ /* 0x000fe2000bf04070 */
[C---:B------:R-:W-:Y:S01]  /*1d00*/  ISETP.GE.AND P0, PT, R3.reuse, UR7, PT ;  /* 0x0000000703007c0c */ /* 0x040fe2000bf06270 */
[----:B------:R-:W-:Y:S01]  /*1d10*/  UISETP.GE.U32.AND UP1, UPT, UR43, 0x3, UPT ;  /* 0x000000032b00788c */ /* 0x000fe2000bf26070 */
[----:B------:R-:W-:Y:S01]  /*1d20*/  SHF.R.S32.HI R11, RZ, 0x1f, R23 ;  /* 0x0000001fff0b7819 */ /* 0x000fe20000011417 */
[----:B------:R-:W-:Y:S01]  /*1d30*/  UISETP.LT.U32.AND UP0, UPT, UR43, 0x3, UP0 ;  /* 0x000000032b00788c */ /* 0x000fe20008701070 */
[----:B------:R-:W-:Y:S01]  /*1d40*/  ISETP.GE.OR P0, PT, R10, UR10, P0 ;  /* 0x0000000a0a007c0c */ /* 0x000fe20008706670 */
[----:B------:R-:W-:Y:S01]  /*1d50*/  UIMAD.WIDE.U32 UR4, UR41, -0x55555555, URZ ;  /* 0xaaaaaaab290478a5 */ /* 0x000fe2000f8e003f */
[----:B------:R-:W-:Y:S01]  /*1d60*/  LOP3.LUT R8, R3, 0x6, R94, 0xf8, !PT ;  /* 0x0000000603087812 */ /* 0x000fe200078ef85e */
[----:B------:R-:W-:Y:S01]  /*1d70*/  USEL UR6, URZ, 0x1, !UP0 ;  /* 0x000000013f067887 */ /* 0x000fe2000c000000 */
[----:B------:R-:W-:-:S02]  /*1d80*/  ULDC.64 UR8, c[0x0][0x5d0] ;  /* 0x0001740000087ab9 */ /* 0x000fc40000000a00 */
[----:B------:R-:W-:Y:S01]  /*1d90*/  SHF.R.S32.HI R9, RZ, 0x1f, R8 ;  /* 0x0000001fff097819 */ /* 0x000fe20000011408 */
[----:B------:R-:W-:Y:S01]  /*1da0*/  IMAD R0, R11, UR8, RZ ;  /* 0x000000080b007c24 */ /* 0x000fe2000f8e02ff */
[----:B------:R-:W-:Y:S02]  /*1db0*/  USHF.R.U32.HI UR4, URZ, 0x1, UR5 ;  /* 0x000000013f047899 */ /* 0x000fe40008011605 */
[----:B------:R-:W-:Y:S01]  /*1dc0*/  ULOP3.LUT UR40, UR40, UR6, URZ, 0x3c, !UPT ;  /* 0x0000000628287292 */ /* 0x000fe2000f8e3c3f */
[C---:B------:R-:W-:Y:S01]  /*1dd0*/  IMAD R7, R23.reuse, UR9, R0 ;  /* 0x0000000917077c24 */ /* 0x040fe2000f8e0200 */
[----:B------:R-:W-:Y:S01]  /*1de0*/  UIMAD UR41, UR4, -0x3, UR41 ;  /* 0xfffffffd042978a4 */ /* 0x000fe2000f8e0229 */
[----:B------:R-:W-:Y:S01]  /*1df0*/  IMAD.WIDE.U32 R4, R23, UR8, R8 ;  /* 0x0000000817047c25 */ /* 0x000fe2000f8e0008 */
[----:B------:R-:W-:-:S03]  /*1e00*/  @UP1 ULOP3.LUT UR40, UR40, 0x1, UR4, 0x78, !UPT ;  /* 0x0000000128281892 */ /* 0x000fc6000f8e7804 */
[----:B------:R-:W-:Y:S02]  /*1e10*/  IMAD.IADD R5, R5, 0x1, R7 ;  /* 0x0000000105057824 */ /* 0x000fe400078e0207 */
[----:B------:R-:W-:Y:S01]  /*1e20*/  IMAD.MOV.U32 R0, RZ, RZ, -0x1 ;  /* 0xffffffffff007424 */ /* 0x000fe200078e00ff */
[----:B------:R-:W-:Y:S06]  /*1e30*/  @P0 BRA `(.L_x_32) ;  /* 0x0000003000ac0947 */ /* 0x000fec0003800000 */
[----:B------:R-:W0:Y:S01]  /*1e40*/  LDC.64 R12, c[0x0][0x5c8] ;  /* 0x00017200ff0c7b82 */ /* 0x000e220000000a00 */
[----:B------:R-:W-:Y:S01]  /*1e50*/  IMAD.WIDE R14, R99, 0x80, R88 ;  /* 0x00000080630e7825 */ /* 0x000fe200078e0258 */
[----:B------:R-:W-:Y:S01]  /*1e60*/  ULDC.64 UR4, c[0x0][0x5c0] ;  /* 0x0001700000047ab9 */ /* 0x000fe20000000a00 */
[----:B------:R-:W-:Y:S02]  /*1e70*/  BSSY B0, `(.L_x_32) ;  /* 0x0000327000007945 */ /* 0x000fe40003800000 */
[----:B------:R-:W-:Y:S02]  /*1e80*/  IMAD.IADD R99, R97, 0x1, -R10 ;  /* 0x0000000161637824 */ /* 0x000fe400078e0a0a */
[----:B------:R-:W-:Y:S02]  /*1e90*/  IMAD.IADD R3, R92, 0x1, -R3 ;  /* 0x000000015c037824 */ /* 0x000fe400078e0a03 */
[-C--:B0-----:R-:W-:Y:S02]  /*1ea0*/  IMAD R6, R15, R12.reuse, RZ ;  /* 0x0000000c0f067224 */ /* 0x081fe400078e02ff */
[----:B------:R-:W-:-:S04]  /*1eb0*/  IMAD.WIDE.U32 R4, R14, R12, R4 ;  /* 0x0000000c0e047225 */ /* 0x000fc800078e0004 */
[----:B------:R-:W-:Y:S01]  /*1ec0*/  IMAD R7, R14, R13, R6 ;  /* 0x0000000d0e077224 */ /* 0x000fe200078e0206 */
[----:B------:R-:W-:-:S03]  /*1ed0*/  IADD3 R4, P0, R4, UR4, RZ ;  /* 0x0000000404047c10 */ /* 0x000fc6000ff1e0ff */
[----:B------:R-:W-:Y:S01]  /*1ee0*/  IMAD.IADD R7, R5, 0x1, R7 ;  /* 0x0000000105077824 */ /* 0x000fe200078e0207 */
[----:B------:R-:W-:-:S04]  /*1ef0*/  LEA R6, P1, R12, R4, 0x3 ;  /* 0x000000040c067211 */ /* 0x000fc800078218ff */
[----:B------:R-:W-:Y:S02]  /*1f00*/  IADD3.X R5, R7, UR5, RZ, P0, !PT ;  /* 0x0000000507057c10 */ /* 0x000fe400087fe4ff */
[----:B-----5:R-:W-:Y:S02]  /*1f10*/  ISETP.NE.AND P0, PT, R91, RZ, PT ;  /* 0x000000ff5b00720c */ /* 0x020fe40003f05270 */
[----:B------:R-:W-:-:S11]  /*1f20*/  LEA.HI.X R7, R12, R5, R13, 0x3, P1 ;  /* 0x000000050c077211 */ /* 0x000fd600008f1c0d */
[----:B------:R-:W-:Y:S05]  /*1f30*/  @!P0 BRA `(.L_x_33) ;  /* 0x0000002400608947 */ /* 0x000fea0003800000 */
[----:B------:R-:W0:Y:S01]  /*1f40*/  LDC.64 R102, c[0x0][0x5b0] ;  /* 0x00016c00ff667b82 */ /* 0x000e220000000a00 */
[----:B------:R-:W-:Y:S01]  /*1f50*/  ULDC.64 UR4, c[0x0][0x5b8] ;  /* 0x00016e0000047ab9 */ /* 0x000fe20000000a00 */
[----:B------:R-:W-:Y:S01]  /*1f60*/  ISETP.GE.AND P1, PT, R99, 0x1, PT ;  /* 0x000000016300780c */ /* 0x000fe20003f26270 */
[----:B------:R-:W-:Y:S01]  /*1f70*/  IMAD R10, R11, UR4, RZ ;  /* 0x000000040b0a7c24 */ /* 0x000fe2000f8e02ff */
[----:B------:R-:W-:Y:S01]  /*1f80*/  BSSY B1, `(.L_x_34) ;  /* 0x000000e000017945 */ /* 0x000fe20003800000 */
[----:B------:R-:W-:Y:S01]  /*1f90*/  IMAD.WIDE.U32 R20, R23, UR4, R8 ;  /* 0x0000000417147c25 */ /* 0x000fe2000f8e0008 */
[----:B------:R-:W-:Y:S02]  /*1fa0*/  ISETP.LT.OR P5, PT, R3, 0x1, !P1 ;  /* 0x000000010300780c */ /* 0x000fe40004fa1670 */
[----:B------:R-:W1:Y:S01]  /*1fb0*/  LDC.64 R104, c[0x0][0x5a8] ;  /* 0x00016a00ff687b82 */ /* 0x000e620000000a00 */
[----:B------:R-:W-:Y:S02]  /*1fc0*/  IMAD R13, R23, UR5, R10 ;  /* 0x00000005170d7c24 */ /* 0x000fe4000f8e020a */
[----:B------:R-:W-:-:S02]  /*1fd0*/  IMAD.MOV.U32 R12, RZ, RZ, R20 ;  /* 0x000000ffff0c7224 */ /* 0x000fc400078e0014 */
[----:B------:R-:W-:Y:S02]  /*1fe0*/  IMAD.IADD R13, R21, 0x1, R13 ;  /* 0x00000001150d7824 */ /* 0x000fe400078e020d */
[-C--:B0-----:R-:W-:Y:S02]  /*1ff0*/  IMAD R10, R15, R102.reuse, RZ ;  /* 0x000000660f0a7224 */ /* 0x081fe400078e02ff */
[----:B------:R-:W-:-:S04]  /*2000*/  IMAD.WIDE.U32 R8, R14, R102, R12 ;  /* 0x000000660e087225 */ /* 0x000fc800078e000c */
[----:B------:R-:W-:Y:S01]  /*2010*/  IMAD R23, R14, R103, R10 ;  /* 0x000000670e177224 */ /* 0x000fe200078e020a */
[----:B-1----:R-:W-:-:S04]  /*2020*/  IADD3 R8, P0, R8, R104, RZ ;  /* 0x0000006808087210 */ /* 0x002fc80007f1e0ff */
[----:B------:R-:W-:Y:S01]  /*2030*/  IADD3.X R9, R105, R9, R23, P0, !PT ;  /* 0x0000000969097210 */ /* 0x000fe200007fe417 */
[----:B------:R-:W-:Y:S08]  /*2040*/  @P5 BRA `(.L_x_35) ;  /* 0x0000000000045947 */ /* 0x000ff00003800000 */
[----:B------:R0:W5:Y:S02]  /*2050*/  LDG.E.U8 R98, desc[UR38][R8.64] ;  /* 0x0000002608627981 */ /* 0x000164000c1e1100 */
.L_x_35:
[----:B------:R-:W-:Y:S05]  /*2060*/  BSYNC B1 ;  /* 0x0000000000017941 */ /* 0x000fea0003800000 */
.L_x_34:
[----:B-----5:R-:W-:Y:S01]  /*2070*/  LOP3.LUT R15, R98, 0xffff, RZ, 0xc0, !PT ;  /* 0x0000ffff620f7812 */ /* 0x020fe200078ec0ff */
[C---:B------:R-:W-:Y:S01]  /*2080*/  IMAD.SHL.U32 R10, R102.reuse, 0x8, RZ ;  /* 0x00000008660a7824 */ /* 0x040fe200078e00ff */
[----:B------:R-:W-:Y:S01]  /*2090*/  ISETP.LT.OR P2, PT, R3, 0x2, !P1 ;  /* 0x000000020300780c */ /* 0x000fe20004f41670 */
[----:B------:R-:W-:Y:S01]  /*20a0*/  BSSY B1, `(.L_x_36) ;  /* 0x000000e000017945 */ /* 0x000fe20003800000 */
[----:B------:R-:W-:Y:S02]  /*20b0*/  PRMT R100, R15, 0x8880, RZ ;  /* 0x000088800f647816 */ /* 0x000fe400000000ff */
[----:B------:R-:W-:Y:S02]  /*20c0*/  SHF.L.U64.HI R11, R102, 0x3, R103 ;  /* 0x00000003660b7819 */ /* 0x000fe40000010267 */
[----:B------:R-:W-:Y:S01]  /*20d0*/  ISETP.GE.AND P0, PT, R99, 0x9, PT ;  /* 0x000000096300780c */ /* 0x000fe20003f06270 */
[----:B------:R-:W-:Y:S02]  /*20e0*/  IMAD R15, R100, R91, RZ ;  /* 0x0000005b640f7224 */ /* 0x000fe400078e02ff */
[----:B------:R-:W-:-:S04]  /*20f0*/  IMAD.WIDE.U32 R10, R14, R102, R10 ;  /* 0x000000660e0a7225 */ /* 0x000fc800078e000a */
[----:B------:R-:W-:Y:S01]  /*2100*/  @!P5 IMAD R21, R24, R90, R15 ;  /* 0x0000005a1815d224 */ /* 0x000fe200078e020f */
[----:B------:R-:W-:Y:S01]  /*2110*/  IADD3 R10, P3, P4, R20, R104, R10 ;  /* 0x00000068140a7210 */ /* 0x000fe20007c7e00a */
[----:B------:R-:W-:-:S03]  /*2120*/  IMAD.IADD R20, R23, 0x1, R11 ;  /* 0x0000000117147824 */ /* 0x000fc600078e020b */
[----:B------:R1:W-:Y:S01]  /*2130*/  @!P5 STG.E.U8 desc[UR38][R4.64], R21 ;  /* 0x000000150400d986 */ /* 0x0003e2000c101126 */
[----:B------:R-:W-:Y:S08]  /*2140*/  @P2 BRA `(.L_x_37) ;  /* 0x00000000000c2947 */ /* 0x000ff00003800000 */
[----:B------:R-:W2:Y:S02]  /*2150*/  LDG.E.U8 R98, desc[UR38][R8.64+0x1] ;  /* 0x0000012608627981 */ /* 0x000ea4000c1e1100 */
[----:B--2---:R-:W-:-:S05]  /*2160*/  PRMT R14, R98, 0x8880, RZ ;  /* 0x00008880620e7816 */ /* 0x004fca00000000ff */
[----:B------:R-:W-:-:S07]  /*2170*/  IMAD R15, R14, R91, RZ ;  /* 0x0000005b0e0f7224 */ /* 0x000fce00078e02ff */
.L_x_37:
[----:B------:R-:W-:Y:S05]  /*2180*/  BSYNC B1 ;  /* 0x0000000000017941 */ /* 0x000fea0003800000 */
.L_x_36:
[----:B------:R-:W-:Y:S01]  /*2190*/  ISETP.LT.OR P5, PT, R3, 0x1, !P0 ;  /* 0x000000010300780c */ /* 0x000fe200047a1670 */
[----:B------:R-:W-:Y:S01]  /*21a0*/  @!P2 IMAD R25, R25, R90, R15 ;  /* 0x0000005a1919a224 */ /* 0x000fe200078e020f */
[----:B------:R-:W-:Y:S01]  /*21b0*/  BSSY B1, `(.L_x_38) ;  /* 0x000000a000017945 */ /* 0x000fe20003800000 */
[----:B------:R-:W-:Y:S02]  /*21c0*/  IADD3.X R11, R13, R105, R20, P3, P4 ;  /* 0x000000690d0b7210 */ /* 0x000fe40001fe8414 */
[C---:B------:R-:W-:Y:S01]  /*21d0*/  ISETP.LT.OR P3, PT, R3.reuse, 0x2, !P0 ;  /* 0x000000020300780c */ /* 0x040fe20004761670 */
[----:B------:R2:W-:Y:S01]  /*21e0*/  @!P2 STG.E.U8 desc[UR38][R4.64+0x1], R25 ;  /* 0x000001190400a986 */ /* 0x0005e2000c101126 */
[C---:B------:R-:W-:Y:S02]  /*21f0*/  ISETP.LT.OR P4, PT, R3.reuse, 0x9, !P1 ;  /* 0x000000090300780c */ /* 0x040fe40004f81670 */
[----:B------:R-:W-:-:S04]  /*2200*/  ISETP.LT.OR P2, PT, R3, 0xa, !P1 ;  /* 0x0000000a0300780c */ /* 0x000fc80004f41670 */
[----:B------:R-:W-:Y:S09]  /*2210*/  @P5 BRA `(.L_x_39) ;  /* 0x00000000000c5947 */ /* 0x000ff20003800000 */
[----:B------:R-:W3:Y:S02]  /*2220*/  LDG.E.U8 R98, desc[UR38][R10.64] ;  /* 0x000000260a627981 */ /* 0x000ee4000c1e1100 */
[----:B---3--:R-:W-:-:S05]  /*2230*/  PRMT R12, R98, 0x8880, RZ ;  /* 0x00008880620c7816 */ /* 0x008fca00000000ff */
[----:B------:R-:W-:-:S07]  /*2240*/  IMAD R15, R12, R91, RZ ;  /* 0x0000005b0c0f7224 */ /* 0x000fce00078e02ff */
.L_x_39:
[----:B------:R-:W-:Y:S05]  /*2250*/  BSYNC B1 ;  /* 0x0000000000017941 */ /* 0x000fea0003800000 */
.L_x_38:
[----:B------:R-:W-:Y:S01]  /*2260*/  @!P5 IMAD R13, R26, R90, R15 ;  /* 0x0000005a1a0dd224 */ /* 0x000fe200078e020f */
[----:B------:R-:W-:Y:S04]  /*2270*/  BSSY B1, `(.L_x_40) ;  /* 0x0000006000017945 */ /* 0x000fe80003800000 */
[----:B------:R3:W-:Y:S01]  /*2280*/  @!P5 STG.E.U8 desc[UR38][R6.64], R13 ;  /* 0x0000000d0600d986 */ /* 0x0007e2000c101126 */
[----:B------:R-:W-:Y:S05]  /*2290*/  @P3 BRA `(.L_x_41) ;  /* 0x00000000000c3947 */ /* 0x000fea0003800000 */
[----:B------:R-:W4:Y:S02]  /*22a0*/  LDG.E.U8 R98, desc[UR38][R10.64+0x1] ;  /* 0x000001260a627981 */ /* 0x000f24000c1e1100 */
[----:B----4-:R-:W-:-:S05]  /*22b0*/  PRMT R12, R98, 0x8880, RZ ;  /* 0x00008880620c7816 */ /* 0x010fca00000000ff */
[----:B------:R-:W-:-:S07]  /*22c0*/  IMAD R15, R12, R91, RZ ;  /* 0x0000005b0c0f7224 */ /* 0x000fce00078e02ff */
.L_x_41:
[----:B------:R-:W-:Y:S05]  /*22d0*/  BSYNC B1 ;  /* 0x0000000000017941 */ /* 0x000fea0003800000 */
.L_x_40:
[----:B------:R-:W-:Y:S01]  /*22e0*/  @!P3 IMAD R27, R27, R90, R15 ;  /* 0x0000005a1b1bb224 */ /* 0x000fe200078e020f */
[----:B------:R-:W-:Y:S04]  /*22f0*/  BSSY B1, `(.L_x_42) ;  /* 0x0000006000017945 */ /* 0x000fe80003800000 */
[----:B------:R4:W-:Y:S01]  /*2300*/  @!P3 STG.E.U8 desc[UR38][R6.64+0x1], R27 ;  /* 0x0000011b0600b986 */ /* 0x0009e2000c101126 */
[----:B------:R-:W-:Y:S05]  /*2310*/  @P4 BRA `(.L_x_43) ;  /* 0x00000000000c4947 */ /* 0x000fea0003800000 */
[----:B------:R-:W5:Y:S02]  /*2320*/  LDG.E.U8 R98, desc[UR38][R8.64+0x8] ;  /* 0x0000082608627981 */ /* 0x000f64000c1e1100 */
[----:B-----5:R-:W-:-:S05]  /*2330*/  PRMT R12, R98, 0x8880, RZ ;  /* 0x00008880620c7816 */ /* 0x020fca00000000ff */
[----:B------:R-:W-:-:S07]  /*2340*/  IMAD R15, R12, R91, RZ ;  /* 0x0000005b0c0f7224 */ /* 0x000fce00078e02ff */
.L_x_43:
[----:B------:R-:W-:Y:S05]  /*2350*/  BSYNC B1 ;  /* 0x0000000000017941 */ /* 0x000fea0003800000 */
.L_x_42:
[----:B---3--:R-:W-:Y:S01]  /*2360*/  @!P4 IMAD R13, R28, R90, R15 ;  /* 0x0000005a1c0dc224 */ /* 0x008fe200078e020f */
[----:B------:R-:W-:Y:S04]  /*2370*/  BSSY B1, `(.L_x_44) ;  /* 0x0000006000017945 */ /* 0x000fe80003800000 */
[----:B------:R3:W-:Y:S01]  /*2380*/  @!P4 STG.E.U8 desc[UR38][R4.64+0x8], R13 ;  /* 0x0000080d0400c986 */ /* 0x0007e2000c101126 */
[----:B------:R-:W-:Y:S05]  /*2390*/  @P2 BRA `(.L_x_45) ;  /* 0x00000000000c2947 */ /* 0x000fea0003800000 */
[----:B------:R-:W5:Y:S02]  /*23a0*/  LDG.E.U8 R98, desc[UR38][R8.64+0x9] ;  /* 0x0000092608627981 */ /* 0x000f64000c1e1100 */
[----:B-----5:R-:W-:-:S05]  /*23b0*/  PRMT R12, R98, 0x8880, RZ ;  /* 0x00008880620c7816 */ /* 0x020fca00000000ff */
[----:B------:R-:W-:-:S07]  /*23c0*/  IMAD R15, R12, R91, RZ ;  /* 0x0000005b0c0f7224 */ /* 0x000fce00078e02ff */
.L_x_45:
[----:B------:R-:W-:Y:S05]  /*23d0*/  BSYNC B1 ;  /* 0x0000000000017941 */ /* 0x000fea0003800000 */
.L_x_44:
[----:B------:R-:W-:Y:S01]  /*23e0*/  ISETP.LT.OR P4, PT, R3, 0x9, !P0 ;  /* 0x000000090300780c */ /* 0x000fe20004781670 */
[----:B------:R-:W-:Y:S01]  /*23f0*/  @!P2 IMAD R29, R29, R90, R15 ;  /* 0x0000005a1d1da224 */ /* 0x000fe200078e020f */
[----:B------:R-:W-:Y:S01]  /*2400*/  BSSY B1, `(.L_x_46) ;  /* 0x0000009000017945 */ /* 0x000fe20003800000 */
[C---:B------:R-:W-:Y:S02]  /*2410*/  ISETP.LT.OR P3, PT, R3.reuse, 0xa, !P0 ;  /* 0x0000000a0300780c */ /* 0x040fe40004761670 */
[C---:B------:R-:W-:Y:S01]  /*2420*/  ISETP.LT.OR P5, PT, R3.reuse, 0x11, !P1 ;  /* 0x000000110300780c */ /* 0x040fe20004fa1670 */
[----:B------:R0:W-:Y:S01]  /*2430*/  @!P2 STG.E.U8 desc[UR38][R4.64+0x9], R29 ;  /* 0x0000091d0400a986 */ /* 0x0001e2000c101126 */
[----:B------:R-:W-:-:S06]  /*2440*/  ISETP.LT.OR P2, PT, R3, 0x12, !P1 ;  /* 0x000000120300780c */ /* 0x000fcc0004f41670 */
[----:B------:R-:W-:Y:S07]  /*2450*/  @P4 BRA `(.L_x_47) ;  /* 0x00000000000c4947 */ /* 0x000fee0003800000 */
[----:B------:R-:W5:Y:S02]  /*2460*/  LDG.E.U8 R98, desc[UR38][R10.64+0x8] ;  /* 0x000008260a627981 */ /* 0x000f64000c1e1100 */
[----:B-----5:R-:W-:-:S05]  /*2470*/  PRMT R12, R98, 0x8880, RZ ;  /* 0x00008880620c7816 */ /* 0x020fca00000000ff */
[----:B------:R-:W-:-:S07]  /*2480*/  IMAD R15, R12, R91, RZ ;  /* 0x0000005b0c0f7224 */ /* 0x000fce00078e02ff */
.L_x_47:
[----:B------:R-:W-:Y:S05]  /*2490*/  BSYNC B1 ;  /* 0x0000000000017941 */ /* 0x000fea0003800000 */
.L_x_46:
[----:B---3--:R-:W-:Y:S01]  /*24a0*/  @!P4 IMAD R13, R30, R90, R15 ;  /* 0x0000005a1e0dc224 */ /* 0x008fe200078e020f */
[----:B------:R-:W-:Y:S04]  /*24b0*/  BSSY B1, `(.L_x_48) ;  /* 0x0000006000017945 */ /* 0x000fe80003800000 */
[----:B------:R3:W-:Y:S01]  /*24c0*/  @!P4 STG.E.U8 desc[UR38][R6.64+0x8], R13 ;  /* 0x0000080d0600c986 */ /* 0x0007e2000c101126 */
[----:B------:R-:W-:Y:S05]  /*24d0*/  @P3 BRA `(.L_x_49) ;  /* 0x00000000000c3947 */ /* 0x000fea0003800000 */
[----:B------:R-:W5:Y:S02]  /*24e0*/  LDG.E.U8 R98, desc[UR38][R10.64+0x9] ;  /* 0x000009260a627981 */ /* 0x000f64000c1e1100 */
[----:B-----5:R-:W-:-:S05]  /*24f0*/  PRMT R12, R98, 0x8880, RZ ;  /* 0x00008880620c7816 */ /* 0x020fca00000000ff */
[----:B------:R-:W-:-:S07]  /*2500*/  IMAD R15, R12, R91, RZ ;  /* 0x0000005b0c0f7224 */ /* 0x000fce00078e02ff */
.L_x_49:
[----:B------:R-:W-:Y:S05]  /*2510*/  BSYNC B1 ;  /* 0x0000000000017941 */ /* 0x000fea0003800000 */
.L_x_48:
[----:B------:R-:W-:Y:S01]  /*2520*/  @!P3 IMAD R31, R31, R90, R15 ;  /* 0x0000005a1f1fb224 */ /* 0x000fe200078e020f */
[----:B------:R-:W-:Y:S04]  /*2530*/  BSSY B1, `(.L_x_50) ;  /* 0x0000006000017945 */ /* 0x000fe80003800000 */
[----:B------:R0:W-:Y:S01]  /*2540*/  @!P3 STG.E.U8 desc[UR38][R6.64+0x9], R31 ;  /* 0x0000091f0600b986 */ /* 0x0001e2000c101126 */
[----:B------:R-:W-:Y:S05]  /*2550*/  @P5 BRA `(.L_x_51) ;  /* 0x00000000000c5947 */ /* 0x000fea0003800000 */
[----:B------:R-:W5:Y:S02]  /*2560*/  LDG.E.U8 R98, desc[UR38][R8.64+0x10] ;  /* 0x0000102608627981 */ /* 0x000f64000c1e1100 */
[----:B-----5:R-:W-:-:S05]  /*2570*/  PRMT R12, R98, 0x8880, RZ ;  /* 0x00008880620c7816 */ /* 0x020fca00000000ff */
[----:B------:R-:W-:-:S07]  /*2580*/  IMAD R15, R12, R91, RZ ;  /* 0x0000005b0c0f7224 */ /* 0x000fce00078e02ff */
.L_x_51:
[----:B------:R-:W-:Y:S05]  /*2590*/  BSYNC B1 ;  /* 0x0000000000017941 */ /* 0x000fea0003800000 */
.L_x_50:
[----:B---3--:R-:W-:Y:S01]  /*25a0*/  @!P5 IMAD R13, R32, R90, R15 ;  /* 0x0000005a200dd224 */ /* 0x008fe200078e020f */
[----:B------:R-:W-:Y:S04]  /*25b0*/  BSSY B1, `(.L_x_52) ;  /* 0x0000006000017945 */ /* 0x000fe80003800000 */
[----:B------:R3:W-:Y:S01]  /*25c0*/  @!P5 STG.E.U8 desc[UR38][R4.64+0x10], R13 ;  /* 0x0000100d0400d986 */ /* 0x0007e2000c101126 */
[----:B------:R-:W-:Y:S05]  /*25d0*/  @P2 BRA `(.L_x_53) ;  /* 0x00000000000c2947 */ /* 0x000fea0003800000 */
[----:B------:R-:W5:Y:S02]  /*25e0*/  LDG.E.U8 R98, desc[UR38][R8.64+0x11] ;  /* 0x0000112608627981 */ /* 0x000f64000c1e1100 */
[----:B-----5:R-:W-:-:S05]  /*25f0*/  PRMT R12, R98, 0x8880, RZ ;  /* 0x00008880620c7816 */ /* 0x020fca00000000ff */
[----:B------:R-:W-:-:S07]  /*2600*/  IMAD R15, R12, R91, RZ ;  /* 0x0000005b0c0f7224 */ /* 0x000fce00078e02ff */
.L_x_53:
[----:B------:R-:W-:Y:S05]  /*2610*/  BSYNC B1 ;  /* 0x0000000000017941 */ /* 0x000fea0003800000 */
.L_x_52:
        /* <DEDUP_REMOVED lines=11> */
.L_x_55:
[----:B------:R-:W-:Y:S05]  /*26d0*/  BSYNC B1 ;  /* 0x0000000000017941 */ /* 0x000fea0003800000 */
.L_x_54:
[----:B---3--:R-:W-:Y:S01]  /*26e0*/  @!P4 IMAD R13, R34, R90, R15 ;  /* 0x0000005a220dc224 */ /* 0x008fe200078e020f */
[----:B------:R-:W-:Y:S04]  /*26f0*/  BSSY B1, `(.L_x_56) ;  /* 0x0000006000017945 */ /* 0x000fe80003800000 */
[----:B------:R3:W-:Y:S01]  /*2700*/  @!P4 STG.E.U8 desc[UR38][R6.64+0x10], R13 ;  /* 0x0000100d0600c986 */ /* 0x0007e2000c101126 */
[----:B------:R-:W-:Y:S05]  /*2710*/  @P3 BRA `(.L_x_57) ;  /* 0x00000000000c3947 */ /* 0x000fea0003800000 */
[----:B------:R-:W5:Y:S02]  /*2720*/  LDG.E.U8 R98, desc[UR38][R10.64+0x11] ;  /* 0x000011260a627981 */ /* 0x000f64000c1e1100 */
[----:B-----5:R-:W-:-:S05]  /*2730*/  PRMT R12, R98, 0x8880, RZ ;  /* 0x00008880620c7816 */ /* 0x020fca00000000ff */
[----:B------:R-:W-:-:S07]  /*2740*/  IMAD R15, R12, R91, RZ ;  /* 0x0000005b0c0f7224 */ /* 0x000fce00078e02ff */
.L_x_57:
[----:B------:R-:W-:Y:S05]  /*2750*/  BSYNC B1 ;  /* 0x0000000000017941 */ /* 0x000fea0003800000 */
.L_x_56:
[----:B------:R-:W-:Y:S01]  /*2760*/  @!P3 IMAD R35, R35, R90, R15 ;  /* 0x0000005a2323b224 */ /* 0x000fe200078e020f */
[----:B------:R-:W-:Y:S04]  /*2770*/  BSSY B1, `(.L_x_58) ;  /* 0x0000006000017945 */ /* 0x000fe80003800000 */
[----:B------:R0:W-:Y:S01]  /*2780*/  @!P3 STG.E.U8 desc[UR38][R6.64+0x11], R35 ;  /* 0x000011230600b986 */ /* 0x0001e2000c101126 */
[----:B------:R-:W-:Y:S05]  /*2790*/  @P5 BRA `(.L_x_59) ;  /* 0x00000000000c5947 */ /* 0x000fea0003800000 */
[----:B------:R-:W5:Y:S02]  /*27a0*/  LDG.E.U8 R98, desc[UR38][R8.64+0x18] ;  /* 0x0000182608627981 */ /* 0x000f64000c1e1100 */
[----:B-----5:R-:W-:-:S05]  /*27b0*/  PRMT R12, R98, 0x8880, RZ ;  /* 0x00008880620c7816 */ /* 0x020fca00000000ff */
[----:B------:R-:W-:-:S07]  /*27c0*/  IMAD R15, R12, R91, RZ ;  /* 0x0000005b0c0f7224 */ /* 0x000fce00078e02ff */
.L_x_59:
[----:B------:R-:W-:Y:S05]  /*27d0*/  BSYNC B1 ;  /* 0x0000000000017941 */ /* 0x000fea0003800000 */
.L_x_58:
[----:B---3--:R-:W-:Y:S01]  /*27e0*/  @!P5 IMAD R13, R36, R90, R15 ;  /* 0x0000005a240dd224 */ /* 0x008fe200078e020f */
[----:B------:R-:W-:Y:S04]  /*27f0*/  BSSY B1, `(.L_x_60) ;  /* 0x0000006000017945 */ /* 0x000fe80003800000 */
[----:B------:R3:W-:Y:S01]  /*2800*/  @!P5 STG.E.U8 desc[UR38][R4.64+0x18], R13 ;  /* 0x0000180d0400d986 */ /* 0x0007e2000c101126 */
[----:B------:R-:W-:Y:S05]  /*2810*/  @P2 BRA `(.L_x_61) ;  /* 0x00000000000c2947 */ /* 0x000fea0003800000 */
[----:B------:R-:W5:Y:S02]  /*2820*/  LDG.E.U8 R98, desc[UR38][R8.64+0x19] ;  /* 0x0000192608627981 */ /* 0x000f64000c1e1100 */
[----:B-----5:R-:W-:-:S05]  /*2830*/  PRMT R12, R98, 0x8880, RZ ;  /* 0x00008880620c7816 */ /* 0x020fca00000000ff */
[----:B------:R-:W-:-:S07]  /*2840*/  IMAD R15, R12, R91, RZ ;  /* 0x0000005b0c0f7224 */ /* 0x000fce00078e02ff */
.L_x_61:
[----:B------:R-:W-:Y:S05]  /*2850*/  BSYNC B1 ;  /* 0x0000000000017941 */ /* 0x000fea0003800000 */
.L_x_60:
        /* <DEDUP_REMOVED lines=11> */
.L_x_63:
[----:B------:R-:W-:Y:S05]  /*2910*/  BSYNC B1 ;  /* 0x0000000000017941 */ /* 0x000fea0003800000 */
.L_x_62:
[----:B---3--:R-:W-:Y:S01]  /*2920*/  @!P4 IMAD R13, R38, R90, R15 ;  /* 0x0000005a260dc224 */ /* 0x008fe200078e020f */
[----:B------:R-:W-:Y:S04]  /*2930*/  BSSY B1, `(.L_x_64) ;  /* 0x0000006000017945 */ /* 0x000fe80003800000 */
[----:B------:R3:W-:Y:S01]  /*2940*/  @!P4 STG.E.U8 desc[UR38][R6.64+0x18], R13 ;  /* 0x0000180d0600c986 */ /* 0x0007e2000c101126 */
[----:B------:R-:W-:Y:S05]  /*2950*/  @P3 BRA `(.L_x_65) ;  /* 0x00000000000c3947 */ /* 0x000fea0003800000 */
[----:B------:R-:W5:Y:S02]  /*2960*/  LDG.E.U8 R98, desc[UR38][R10.64+0x19] ;  /* 0x000019260a627981 */ /* 0x000f64000c1e1100 */
[----:B-----5:R-:W-:-:S05]  /*2970*/  PRMT R12, R98, 0x8880, RZ ;  /* 0x00008880620c7816 */ /* 0x020fca00000000ff */
[----:B------:R-:W-:-:S07]  /*2980*/  IMAD R15, R12, R91, RZ ;  /* 0x0000005b0c0f7224 */ /* 0x000fce00078e02ff */
.L_x_65:
[----:B------:R-:W-:Y:S05]  /*2990*/  BSYNC B1 ;  /* 0x0000000000017941 */ /* 0x000fea0003800000 */
.L_x_64:
[----:B------:R-:W-:Y:S01]  /*29a0*/  @!P3 IMAD R39, R39, R90, R15 ;  /* 0x0000005a2727b224 */ /* 0x000fe200078e020f */
[----:B------:R-:W-:Y:S04]  /*29b0*/  BSSY B1, `(.L_x_66) ;  /* 0x0000006000017945 */ /* 0x000fe80003800000 */
[----:B------:R0:W-:Y:S01]  /*29c0*/  @!P3 STG.E.U8 desc[UR38][R6.64+0x19], R39 ;  /* 0x000019270600b986 */ /* 0x0001e2000c101126 */
[----:B------:R-:W-:Y:S05]  /*29d0*/  @P5 BRA `(.L_x_67) ;  /* 0x00000000000c5947 */ /* 0x000fea0003800000 */
[----:B------:R-:W5:Y:S02]  /*29e0*/  LDG.E.U8 R98, desc[UR38][R8.64+0x20] ;  /* 0x0000202608627981 */ /* 0x000f64000c1e1100 */
[----:B-----5:R-:W-:-:S05]  /*29f0*/  PRMT R12, R98, 0x8880, RZ ;  /* 0x00008880620c7816 */ /* 0x020fca00000000ff */
[----:B------:R-:W-:-:S07]  /*2a00*/  IMAD R15, R12, R91, RZ ;  /* 0x0000005b0c0f7224 */ /* 0x000fce00078e02ff */
.L_x_67:
[----:B------:R-:W-:Y:S05]  /*2a10*/  BSYNC B1 ;  /* 0x0000000000017941 */ /* 0x000fea0003800000 */
.L_x_66:
[----:B---3--:R-:W-:Y:S01]  /*2a20*/  @!P5 IMAD R13, R40, R90, R15 ;  /* 0x0000005a280dd224 */ /* 0x008fe200078e020f */
[----:B------:R-:W-:Y:S04]  /*2a30*/  BSSY B1, `(.L_x_68) ;  /* 0x0000006000017945 */ /* 0x000fe80003800000 */
[----:B------:R3:W-:Y:S01]  /*2a40*/  @!P5 STG.E.U8 desc[UR38][R4.64+0x20], R13 ;  /* 0x0000200d0400d986 */ /* 0x0007e2000c101126 */
[----:B------:R-:W-:Y:S05]  /*2a50*/  @P2 BRA `(.L_x_69) ;  /* 0x00000000000c2947 */ /* 0x000fea0003800000 */
[----:B------:R-:W5:Y:S02]  /*2a60*/  LDG.E.U8 R98, desc[UR38][R8.64+0x21] ;  /* 0x0000212608627981 */ /* 0x000f64000c1e1100 */
[----:B-----5:R-:W-:-:S05]  /*2a70*/  PRMT R12, R98, 0x8880, RZ ;  /* 0x00008880620c7816 */ /* 0x020fca00000000ff */
[----:B------:R-:W-:-:S07]  /*2a80*/  IMAD R15, R12, R91, RZ ;  /* 0x0000005b0c0f7224 */ /* 0x000fce00078e02ff */
.L_x_69:
[----:B------:R-:W-:Y:S05]  /*2a90*/  BSYNC B1 ;  /* 0x0000000000017941 */ /* 0x000fea0003800000 */
.L_x_68:
        /* <DEDUP_REMOVED lines=11> */
.L_x_71:
[----:B------:R-:W-:Y:S05]  /*2b50*/  BSYNC B1 ;  /* 0x0000000000017941 */ /* 0x000fea0003800000 */
.L_x_70:
[----:B---3--:R-:W-:Y:S01]  /*2b60*/  @!P4 IMAD R13, R42, R90, R15 ;  /* 0x0000005a2a0dc224 */ /* 0x008fe200078e020f */
[----:B------:R-:W-:Y:S04]  /*2b70*/  BSSY B1, `(.L_x_72) ;  /* 0x0000006000017945 */ /* 0x000fe80003800000 */
[----:B------:R3:W-:Y:S01]  /*2b80*/  @!P4 STG.E.U8 desc[UR38][R6.64+0x20], R13 ;  /* 0x0000200d0600c986 */ /* 0x0007e2000c101126 */
[----:B------:R-:W-:Y:S05]  /*2b90*/  @P3 BRA `(.L_x_73) ;  /* 0x00000000000c3947 */ /* 0x000fea0003800000 */
[----:B------:R-:W5:Y:S02]  /*2ba0*/  LDG.E.U8 R98, desc[UR38][R10.64+0x21] ;  /* 0x000021260a627981 */ /* 0x000f64000c1e1100 */
[----:B-----5:R-:W-:-:S05]  /*2bb0*/  PRMT R12, R98, 0x8880, RZ ;  /* 0x00008880620c7816 */ /* 0x020fca00000000ff */
[----:B------:R-:W-:-:S07]  /*2bc0*/  IMAD R15, R12, R91, RZ ;  /* 0x0000005b0c0f7224 */ /* 0x000fce00078e02ff */
.L_x_73:
[----:B------:R-:W-:Y:S05]  /*2bd0*/  BSYNC B1 ;  /* 0x0000000000017941 */ /* 0x000fea0003800000 */
.L_x_72:
[----:B------:R-:W-:Y:S01]  /*2be0*/  @!P3 IMAD R43, R43, R90, R15 ;  /* 0x0000005a2b2bb224 */ /* 0x000fe200078e020f */
[----:B------:R-:W-:Y:S04]  /*2bf0*/  BSSY B1, `(.L_x_74) ;  /* 0x0000006000017945 */ /* 0x000fe80003800000 */
[----:B------:R0:W-:Y:S01]  /*2c00*/  @!P3 STG.E.U8 desc[UR38][R6.64+0x21], R43 ;  /* 0x0000212b0600b986 */ /* 0x0001e2000c101126 */
[----:B------:R-:W-:Y:S05]  /*2c10*/  @P5 BRA `(.L_x_75) ;  /* 0x00000000000c5947 */ /* 0x000fea0003800000 */
[----:B------:R-:W5:Y:S02]  /*2c20*/  LDG.E.U8 R98, desc[UR38][R8.64+0x28] ;  /* 0x0000282608627981 */ /* 0x000f64000c1e1100 */
[----:B-----5:R-:W-:-:S05]  /*2c30*/  PRMT R12, R98, 0x8880, RZ ;  /* 0x00008880620c7816 */ /* 0x020fca00000000ff */
[----:B------:R-:W-:-:S07]  /*2c40*/  IMAD R15, R12, R91, RZ ;  /* 0x0000005b0c0f7224 */ /* 0x000fce00078e02ff */
.L_x_75:
[----:B------:R-:W-:Y:S05]  /*2c50*/  BSYNC B1 ;  /* 0x0000000000017941 */ /* 0x000fea0003800000 */
.L_x_74:
[----:B---3--:R-:W-:Y:S01]  /*2c60*/  @!P5 IMAD R13, R44, R90, R15 ;  /* 0x0000005a2c0dd224 */ /* 0x008fe200078e020f */
[----:B------:R-:W-:Y:S04]  /*2c70*/  BSSY B1, `(.L_x_76) ;  /* 0x0000006000017945 */ /* 0x000fe80003800000 */
[----:B------:R3:W-:Y:S01]  /*2c80*/  @!P5 STG.E.U8 desc[UR38][R4.64+0x28], R13 ;  /* 0x0000280d0400d986 */ /* 0x0007e2000c101126 */
[----:B------:R-:W-:Y:S05]  /*2c90*/  @P2 BRA `(.L_x_77) ;  /* 0x00000000000c2947 */ /* 0x000fea0003800000 */
[----:B------:R-:W5:Y:S02]  /*2ca0*/  LDG.E.U8 R98, desc[UR38][R8.64+0x29] ;  /* 0x0000292608627981 */ /* 0x000f64000c1e1100 */
[----:B-----5:R-:W-:-:S05]  /*2cb0*/  PRMT R12, R98, 0x8880, RZ ;  /* 0x00008880620c7816 */ /* 0x020fca00000000ff */
[----:B------:R-:W-:-:S07]  /*2cc0*/  IMAD R15, R12, R91, RZ ;  /* 0x0000005b0c0f7224 */ /* 0x000fce00078e02ff */
.L_x_77:
[----:B------:R-:W-:Y:S05]  /*2cd0*/  BSYNC B1 ;  /* 0x0000000000017941 */ /* 0x000fea0003800000 */
.L_x_76:
        /* <DEDUP_REMOVED lines=11> */
.L_x_79:
[----:B------:R-:W-:Y:S05]  /*2d90*/  BSYNC B1 ;  /* 0x0000000000017941 */ /* 0x000fea0003800000 */
.L_x_78:
[----:B---3--:R-:W-:Y:S01]  /*2da0*/  @!P4 IMAD R13, R46, R90, R15 ;  /* 0x0000005a2e0dc224 */ /* 0x008fe200078e020f */
[----:B------:R-:W-:Y:S04]  /*2db0*/  BSSY B1, `(.L_x_80) ;  /* 0x0000006000017945 */ /* 0x000fe80003800000 */
[----:B------:R3:W-:Y:S01]  /*2dc0*/  @!P4 STG.E.U8 desc[UR38][R6.64+0x28], R13 ;  /* 0x0000280d0600c986 */ /* 0x0007e2000c101126 */
[----:B------:R-:W-:Y:S05]  /*2dd0*/  @P3 BRA `(.L_x_81) ;  /* 0x00000000000c3947 */ /* 0x000fea0003800000 */
[----:B------:R-:W5:Y:S02]  /*2de0*/  LDG.E.U8 R98, desc[UR38][R10.64+0x29] ;  /* 0x000029260a627981 */ /* 0x000f64000c1e1100 */
[----:B-----5:R-:W-:-:S05]  /*2df0*/  PRMT R12, R98, 0x8880, RZ ;  /* 0x00008880620c7816 */ /* 0x020fca00000000ff */
[----:B------:R-:W-:-:S07]  /*2e00*/  IMAD R15, R12, R91, RZ ;  /* 0x0000005b0c0f7224 */ /* 0x000fce00078e02ff */
.L_x_81:
[----:B------:R-:W-:Y:S05]  /*2e10*/  BSYNC B1 ;  /* 0x0000000000017941 */ /* 0x000fea0003800000 */
.L_x_80:
[----:B------:R-:W-:Y:S01]  /*2e20*/  @!P3 IMAD R47, R47, R90, R15 ;  /* 0x0000005a2f2fb224 */ /* 0x000fe200078e020f */
[----:B------:R-:W-:Y:S04]  /*2e30*/  BSSY B1, `(.L_x_82) ;  /* 0x0000006000017945 */ /* 0x000fe80003800000 */
[----:B------:R0:W-:Y:S01]  /*2e40*/  @!P3 STG.E.U8 desc[UR38][R6.64+0x29], R47 ;  /* 0x0000292f0600b986 */ /* 0x0001e2000c101126 */
[----:B------:R-:W-:Y:S05]  /*2e50*/  @P5 BRA `(.L_x_83) ;  /* 0x00000000000c5947 */ /* 0x000fea0003800000 */
[----:B------:R-:W5:Y:S02]  /*2e60*/  LDG.E.U8 R98, desc[UR38][R8.64+0x30] ;  /* 0x0000302608627981 */ /* 0x000f64000c1e1100 */
[----:B-----5:R-:W-:-:S05]  /*2e70*/  PRMT R12, R98, 0x8880, RZ ;  /* 0x00008880620c7816 */ /* 0x020fca00000000ff */
[----:B------:R-:W-:-:S07]  /*2e80*/  IMAD R15, R12, R91, RZ ;  /* 0x0000005b0c0f7224 */ /* 0x000fce00078e02ff */
.L_x_83:
[----:B------:R-:W-:Y:S05]  /*2e90*/  BSYNC B1 ;  /* 0x0000000000017941 */ /* 0x000fea0003800000 */
.L_x_82:
[----:B---3--:R-:W-:Y:S01]  /*2ea0*/  @!P5 IMAD R13, R48, R90, R15 ;  /* 0x0000005a300dd224 */ /* 0x008fe200078e020f */
[----:B------:R-:W-:Y:S04]  /*2eb0*/  BSSY B1, `(.L_x_84) ;  /* 0x0000006000017945 */ /* 0x000fe80003800000 */
[----:B------:R3:W-:Y:S01]  /*2ec0*/  @!P5 STG.E.U8 desc[UR38][R4.64+0x30], R13 ;  /* 0x0000300d0400d986 */ /* 0x0007e2000c101126 */
[----:B------:R-:W-:Y:S05]  /*2ed0*/  @P2 BRA `(.L_x_85) ;  /* 0x00000000000c2947 */ /* 0x000fea0003800000 */
[----:B------:R-:W5:Y:S02]  /*2ee0*/  LDG.E.U8 R98, desc[UR38][R8.64+0x31] ;  /* 0x0000312608627981 */ /* 0x000f64000c1e1100 */
[----:B-----5:R-:W-:-:S05]  /*2ef0*/  PRMT R12, R98, 0x8880, RZ ;  /* 0x00008880620c7816 */ /* 0x020fca00000000ff */
[----:B------:R-:W-:-:S07]  /*2f00*/  IMAD R15, R12, R91, RZ ;  /* 0x0000005b0c0f7224 */ /* 0x000fce00078e02ff */
.L_x_85:
[----:B------:R-:W-:Y:S05]  /*2f10*/  BSYNC B1 ;  /* 0x0000000000017941 */ /* 0x000fea0003800000 */
.L_x_84:
        /* <DEDUP_REMOVED lines=11> */
.L_x_87:
[----:B------:R-:W-:Y:S05]  /*2fd0*/  BSYNC B1 ;  /* 0x0000000000017941 */ /* 0x000fea0003800000 */
.L_x_86:
[----:B---3--:R-:W-:Y:S01]  /*2fe0*/  @!P4 IMAD R13, R50, R90, R15 ;  /* 0x0000005a320dc224 */ /* 0x008fe200078e020f */
[----:B------:R-:W-:Y:S04]  /*2ff0*/  BSSY B1, `(.L_x_88) ;  /* 0x0000006000017945 */ /* 0x000fe80003800000 */
[----:B------:R3:W-:Y:S01]  /*3000*/  @!P4 STG.E.U8 desc[UR38][R6.64+0x30], R13 ;  /* 0x0000300d0600c986 */ /* 0x0007e2000c101126 */
[----:B------:R-:W-:Y:S05]  /*3010*/  @P3 BRA `(.L_x_89) ;  /* 0x00000000000c3947 */ /* 0x000fea0003800000 */
[----:B------:R-:W5:Y:S02]  /*3020*/  LDG.E.U8 R98, desc[UR38][R10.64+0x31] ;  /* 0x000031260a627981 */ /* 0x000f64000c1e1100 */
[----:B-----5:R-:W-:-:S05]  /*3030*/  PRMT R12, R98, 0x8880, RZ ;  /* 0x00008880620c7816 */ /* 0x020fca00000000ff */
[----:B------:R-:W-:-:S07]  /*3040*/  IMAD R15, R12, R91, RZ ;  /* 0x0000005b0c0f7224 */ /* 0x000fce00078e02ff */
.L_x_89:
[----:B------:R-:W-:Y:S05]  /*3050*/  BSYNC B1 ;  /* 0x0000000000017941 */ /* 0x000fea0003800000 */
.L_x_88:
[----:B------:R-:W-:Y:S01]  /*3060*/  @!P3 IMAD R51, R51, R90, R15 ;  /* 0x0000005a3333b224 */ /* 0x000fe200078e020f */
[----:B------:R-:W-:Y:S04]  /*3070*/  BSSY B1, `(.L_x_90) ;  /* 0x0000006000017945 */ /* 0x000fe80003800000 */
[----:B------:R0:W-:Y:S01]  /*3080*/  @!P3 STG.E.U8 desc[UR38][R6.64+0x31], R51 ;  /* 0x000031330600b986 */ /* 0x0001e2000c101126 */
[----:B------:R-:W-:Y:S05]  /*3090*/  @P5 BRA `(.L_x_91) ;  /* 0x00000000000c5947 */ /* 0x000fea0003800000 */
[----:B------:R-:W5:Y:S02]  /*30a0*/  LDG.E.U8 R98, desc[UR38][R8.64+0x38] ;  /* 0x0000382608627981 */ /* 0x000f64000c1e1100 */
[----:B-----5:R-:W-:-:S05]  /*30b0*/  PRMT R12, R98, 0x8880, RZ ;  /* 0x00008880620c7816 */ /* 0x020fca00000000ff */
[----:B------:R-:W-:-:S07]  /*30c0*/  IMAD R15, R12, R91, RZ ;  /* 0x0000005b0c0f7224 */ /* 0x000fce00078e02ff */
.L_x_91:
[----:B------:R-:W-:Y:S05]  /*30d0*/  BSYNC B1 ;  /* 0x0000000000017941 */ /* 0x000fea0003800000 */
.L_x_90:
[----:B---3--:R-:W-:Y:S01]  /*30e0*/  @!P5 IMAD R13, R52, R90, R15 ;  /* 0x0000005a340dd224 */ /* 0x008fe200078e020f */
[----:B------:R-:W-:Y:S04]  /*30f0*/  BSSY B1, `(.L_x_92) ;  /* 0x0000006000017945 */ /* 0x000fe80003800000 */
[----:B------:R3:W-:Y:S01]  /*3100*/  @!P5 STG.E.U8 desc[UR38][R4.64+0x38], R13 ;  /* 0x0000380d0400d986 */ /* 0x0007e2000c101126 */
[----:B------:R-:W-:Y:S05]  /*3110*/  @P2 BRA `(.L_x_93) ;  /* 0x00000000000c2947 */ /* 0x000fea0003800000 */
[----:B------:R-:W5:Y:S02]  /*3120*/  LDG.E.U8 R98, desc[UR38][R8.64+0x39] ;  /* 0x0000392608627981 */ /* 0x000f64000c1e1100 */
[----:B-----5:R-:W-:-:S05]  /*3130*/  PRMT R12, R98, 0x8880, RZ ;  /* 0x00008880620c7816 */ /* 0x020fca00000000ff */
[----:B------:R-:W-:-:S07]  /*3140*/  IMAD R15, R12, R91, RZ ;  /* 0x0000005b0c0f7224 */ /* 0x000fce00078e02ff */
.L_x_93:
[----:B------:R-:W-:Y:S05]  /*3150*/  BSYNC B1 ;  /* 0x0000000000017941 */ /* 0x000fea0003800000 */
.L_x_92:
        /* <DEDUP_REMOVED lines=11> */
.L_x_95:
[----:B------:R-:W-:Y:S05]  /*3210*/  BSYNC B1 ;  /* 0x0000000000017941 */ /* 0x000fea0003800000 */
.L_x_94:
[----:B---3--:R-:W-:Y:S01]  /*3220*/  @!P4 IMAD R13, R54, R90, R15 ;  /* 0x0000005a360dc224 */ /* 0x008fe200078e020f */
[----:B------:R-:W-:Y:S04]  /*3230*/  BSSY B1, `(.L_x_96) ;  /* 0x0000006000017945 */ /* 0x000fe80003800000 */
[----:B------:R3:W-:Y:S01]  /*3240*/  @!P4 STG.E.U8 desc[UR38][R6.64+0x38], R13 ;  /* 0x0000380d0600c986 */ /* 0x0007e2000c101126 */
[----:B------:R-:W-:Y:S05]  /*3250*/  @P3 BRA `(.L_x_97) ;  /* 0x00000000000c3947 */ /* 0x000fea0003800000 */
[----:B------:R-:W5:Y:S02]  /*3260*/  LDG.E.U8 R98, desc[UR38][R10.64+0x39] ;  /* 0x000039260a627981 */ /* 0x000f64000c1e1100 */
[----:B-----5:R-:W-:-:S05]  /*3270*/  PRMT R12, R98, 0x8880, RZ ;  /* 0x00008880620c7816 */ /* 0x020fca00000000ff */
[----:B------:R-:W-:-:S07]  /*3280*/  IMAD R15, R12, R91, RZ ;  /* 0x0000005b0c0f7224 */ /* 0x000fce00078e02ff */
.L_x_97:
[----:B------:R-:W-:Y:S05]  /*3290*/  BSYNC B1 ;  /* 0x0000000000017941 */ /* 0x000fea0003800000 */
.L_x_96:
[----:B------:R-:W-:Y:S01]  /*32a0*/  @!P3 IMAD R55, R55, R90, R15 ;  /* 0x0000005a3737b224 */ /* 0x000fe200078e020f */
[----:B------:R-:W-:Y:S04]  /*32b0*/  BSSY B1, `(.L_x_98) ;  /* 0x0000006000017945 */ /* 0x000fe80003800000 */
[----:B------:R0:W-:Y:S01]  /*32c0*/  @!P3 STG.E.U8 desc[UR38][R6.64+0x39], R55 ;  /* 0x000039370600b986 */ /* 0x0001e2000c101126 */
[----:B------:R-:W-:Y:S05]  /*32d0*/  @P5 BRA `(.L_x_99) ;  /* 0x00000000000c5947 */ /* 0x000fea0003800000 */
[----:B------:R-:W5:Y:S02]  /*32e0*/  LDG.E.U8 R98, desc[UR38][R8.64+0x40] ;  /* 0x0000402608627981 */ /* 0x000f64000c1e1100 */
[----:B-----5:R-:W-:-:S05]  /*32f0*/  PRMT R12, R98, 0x8880, RZ ;  /* 0x00008880620c7816 */ /* 0x020fca00000000ff */
[----:B------:R-:W-:-:S07]  /*3300*/  IMAD R15, R12, R91, RZ ;  /* 0x0000005b0c0f7224 */ /* 0x000fce00078e02ff */
.L_x_99:
[----:B------:R-:W-:Y:S05]  /*3310*/  BSYNC B1 ;  /* 0x0000000000017941 */ /* 0x000fea0003800000 */
.L_x_98:
[----:B---3--:R-:W-:Y:S01]  /*3320*/  @!P5 IMAD R13, R56, R90, R15 ;  /* 0x0000005a380dd224 */ /* 0x008fe200078e020f */
[----:B------:R-:W-:Y:S04]  /*3330*/  BSSY B1, `(.L_x_100) ;  /* 0x0000006000017945 */ /* 0x000fe80003800000 */
[----:B------:R3:W-:Y:S01]  /*3340*/  @!P5 STG.E.U8 desc[UR38][R4.64+0x40], R13 ;  /* 0x0000400d0400d986 */ /* 0x0007e2000c101126 */
[----:B------:R-:W-:Y:S05]  /*3350*/  @P2 BRA `(.L_x_101) ;  /* 0x00000000000c2947 */ /* 0x000fea0003800000 */
[----:B------:R-:W5:Y:S02]  /*3360*/  LDG.E.U8 R98, desc[UR38][R8.64+0x41] ;  /* 0x0000412608627981 */ /* 0x000f64000c1e1100 */
[----:B-----5:R-:W-:-:S05]  /*3370*/  PRMT R12, R98, 0x8880, RZ ;  /* 0x00008880620c7816 */ /* 0x020fca00000000ff */
[----:B------:R-:W-:-:S07]  /*3380*/  IMAD R15, R12, R91, RZ ;  /* 0x0000005b0c0f7224 */ /* 0x000fce00078e02ff */
.L_x_101:
[----:B------:R-:W-:Y:S05]  /*3390*/  BSYNC B1 ;  /* 0x0000000000017941 */ /* 0x000fea0003800000 */
.L_x_100:
        /* <DEDUP_REMOVED lines=11> */
.L_x_103:
[----:B------:R-:W-:Y:S05]  /*3450*/  BSYNC B1 ;  /* 0x0000000000017941 */ /* 0x000fea0003800000 */
.L_x_102:
[----:B---3--:R-:W-:Y:S01]  /*3460*/  @!P4 IMAD R13, R58, R90, R15 ;  /* 0x0000005a3a0dc224 */ /* 0x008fe200078e020f */
[----:B------:R-:W-:Y:S04]  /*3470*/  BSSY B1, `(.L_x_104) ;  /* 0x0000006000017945 */ /* 0x000fe80003800000 */
[----:B------:R3:W-:Y:S01]  /*3480*/  @!P4 STG.E.U8 desc[UR38][R6.64+0x40], R13 ;  /* 0x0000400d0600c986 */ /* 0x0007e2000c101126 */
[----:B------:R-:W-:Y:S05]  /*3490*/  @P3 BRA `(.L_x_105) ;  /* 0x00000000000c3947 */ /* 0x000fea0003800000 */
[----:B------:R-:W5:Y:S02]  /*34a0*/  LDG.E.U8 R98, desc[UR38][R10.64+0x41] ;  /* 0x000041260a627981 */ /* 0x000f64000c1e1100 */
[----:B-----5:R-:W-:-:S05]  /*34b0*/  PRMT R12, R98, 0x8880, RZ ;  /* 0x00008880620c7816 */ /* 0x020fca00000000ff */
[----:B------:R-:W-:-:S07]  /*34c0*/  IMAD R15, R12, R91, RZ ;  /* 0x0000005b0c0f7224 */ /* 0x000fce00078e02ff */
.L_x_105:
[----:B------:R-:W-:Y:S05]  /*34d0*/  BSYNC B1 ;  /* 0x0000000000017941 */ /* 0x000fea0003800000 */
.L_x_104:
[----:B------:R-:W-:Y:S01]  /*34e0*/  @!P3 IMAD R59, R59, R90, R15 ;  /* 0x0000005a3b3bb224 */ /* 0x000fe200078e020f */
[----:B------:R-:W-:Y:S04]  /*34f0*/  BSSY B1, `(.L_x_106) ;  /* 0x0000006000017945 */ /* 0x000fe80003800000 */
[----:B------:R0:W-:Y:S01]  /*3500*/  @!P3 STG.E.U8 desc[UR38][R6.64+0x41], R59 ;  /* 0x0000413b0600b986 */ /* 0x0001e2000c101126 */
[----:B------:R-:W-:Y:S05]  /*3510*/  @P5 BRA `(.L_x_107) ;  /* 0x00000000000c5947 */ /* 0x000fea0003800000 */
[----:B------:R-:W5:Y:S02]  /*3520*/  LDG.E.U8 R98, desc[UR38][R8.64+0x48] ;  /* 0x0000482608627981 */ /* 0x000f64000c1e1100 */
[----:B-----5:R-:W-:-:S05]  /*3530*/  PRMT R12, R98, 0x8880, RZ ;  /* 0x00008880620c7816 */ /* 0x020fca00000000ff */
[----:B------:R-:W-:-:S07]  /*3540*/  IMAD R15, R12, R91, RZ ;  /* 0x0000005b0c0f7224 */ /* 0x000fce00078e02ff */
.L_x_107:
[----:B------:R-:W-:Y:S05]  /*3550*/  BSYNC B1 ;  /* 0x0000000000017941 */ /* 0x000fea0003800000 */
.L_x_106:
[----:B---3--:R-:W-:Y:S01]  /*3560*/  @!P5 IMAD R13, R60, R90, R15 ;  /* 0x0000005a3c0dd224 */ /* 0x008fe200078e020f */
[----:B------:R-:W-:Y:S04]  /*3570*/  BSSY B1, `(.L_x_108) ;  /* 0x0000006000017945 */ /* 0x000fe80003800000 */
[----:B------:R3:W-:Y:S01]  /*3580*/  @!P5 STG.E.U8 desc[UR38][R4.64+0x48], R13 ;  /* 0x0000480d0400d986 */ /* 0x0007e2000c101126 */
[----:B------:R-:W-:Y:S05]  /*3590*/  @P2 BRA `(.L_x_109) ;  /* 0x00000000000c2947 */ /* 0x000fea0003800000 */
[----:B------:R-:W5:Y:S02]  /*35a0*/  LDG.E.U8 R98, desc[UR38][R8.64+0x49] ;  /* 0x0000492608627981 */ /* 0x000f64000c1e1100 */
[----:B-----5:R-:W-:-:S05]  /*35b0*/  PRMT R12, R98, 0x8880, RZ ;  /* 0x00008880620c7816 */ /* 0x020fca00000000ff */
[----:B------:R-:W-:-:S07]  /*35c0*/  IMAD R15, R12, R91, RZ ;  /* 0x0000005b0c0f7224 */ /* 0x000fce00078e02ff */
.L_x_109:
[----:B------:R-:W-:Y:S05]  /*35d0*/  BSYNC B1 ;  /* 0x0000000000017941 */ /* 0x000fea0003800000 */
.L_x_108:
        /* <DEDUP_REMOVED lines=11> */
.L_x_111:
[----:B------:R-:W-:Y:S05]  /*3690*/  BSYNC B1 ;  /* 0x0000000000017941 */ /* 0x000fea0003800000 */
.L_x_110:
[----:B---3--:R-:W-:Y:S01]  /*36a0*/  @!P4 IMAD R13, R62, R90, R15 ;  /* 0x0000005a3e0dc224 */ /* 0x008fe200078e020f */
[----:B------:R-:W-:Y:S04]  /*36b0*/  BSSY B1, `(.L_x_112) ;  /* 0x0000006000017945 */ /* 0x000fe80003800000 */
[----:B------:R3:W-:Y:S01]  /*36c0*/  @!P4 STG.E.U8 desc[UR38][R6.64+0x48], R13 ;  /* 0x0000480d0600c986 */ /* 0x0007e2000c101126 */
[----:B------:R-:W-:Y:S05]  /*36d0*/  @P3 BRA `(.L_x_113) ;  /* 0x00000000000c3947 */ /* 0x000fea0003800000 */
[----:B------:R-:W5:Y:S02]  /*36e0*/  LDG.E.U8 R98, desc[UR38][R10.64+0x49] ;  /* 0x000049260a627981 */ /* 0x000f64000c1e1100 */
[----:B-----5:R-:W-:-:S05]  /*36f0*/  PRMT R12, R98, 0x8880, RZ ;  /* 0x00008880620c7816 */ /* 0x020fca00000000ff */
[----:B------:R-:W-:-:S07]  /*3700*/  IMAD R15, R12, R91, RZ ;  /* 0x0000005b0c0f7224 */ /* 0x000fce00078e02ff */
.L_x_113:
[----:B------:R-:W-:Y:S05]  /*3710*/  BSYNC B1 ;  /* 0x0000000000017941 */ /* 0x000fea0003800000 */
.L_x_112:
[----:B------:R-:W-:Y:S01]  /*3720*/  @!P3 IMAD R63, R63, R90, R15 ;  /* 0x0000005a3f3fb224 */ /* 0x000fe200078e020f */
[----:B------:R-:W-:Y:S04]  /*3730*/  BSSY B1, `(.L_x_114) ;  /* 0x0000006000017945 */ /* 0x000fe80003800000 */
[----:B------:R0:W-:Y:S01]  /*3740*/  @!P3 STG.E.U8 desc[UR38][R6.64+0x49], R63 ;  /* 0x0000493f0600b986 */ /* 0x0001e2000c101126 */
[----:B------:R-:W-:Y:S05]  /*3750*/  @P5 BRA `(.L_x_115) ;  /* 0x00000000000c5947 */ /* 0x000fea0003800000 */
[----:B------:R-:W5:Y:S02]  /*3760*/  LDG.E.U8 R98, desc[UR38][R8.64+0x50] ;  /* 0x0000502608627981 */ /* 0x000f64000c1e1100 */
[----:B-----5:R-:W-:-:S05]  /*3770*/  PRMT R12, R98, 0x8880, RZ ;  /* 0x00008880620c7816 */ /* 0x020fca00000000ff */
[----:B------:R-:W-:-:S07]  /*3780*/  IMAD R15, R12, R91, RZ ;  /* 0x0000005b0c0f7224 */ /* 0x000fce00078e02ff */
.L_x_115:
[----:B------:R-:W-:Y:S05]  /*3790*/  BSYNC B1 ;  /* 0x0000000000017941 */ /* 0x000fea0003800000 */
.L_x_114:
[----:B---3--:R-:W-:Y:S01]  /*37a0*/  @!P5 IMAD R13, R64, R90, R15 ;  /* 0x0000005a400dd224 */ /* 0x008fe200078e020f */
[----:B------:R-:W-:Y:S04]  /*37b0*/  BSSY B1, `(.L_x_116) ;  /* 0x0000006000017945 */ /* 0x000fe80003800000 */
[----:B------:R3:W-:Y:S01]  /*37c0*/  @!P5 STG.E.U8 desc[UR38][R4.64+0x50], R13 ;  /* 0x0000500d0400d986 */ /* 0x0007e2000c101126 */
[----:B------:R-:W-:Y:S05]  /*37d0*/  @P2 BRA `(.L_x_117) ;  /* 0x00000000000c2947 */ /* 0x000fea0003800000 */
[----:B------:R-:W5:Y:S02]  /*37e0*/  LDG.E.U8 R98, desc[UR38][R8.64+0x51] ;  /* 0x0000512608627981 */ /* 0x000f64000c1e1100 */
[----:B-----5:R-:W-:-:S05]  /*37f0*/  PRMT R12, R98, 0x8880, RZ ;  /* 0x00008880620c7816 */ /* 0x020fca00000000ff */
[----:B------:R-:W-:-:S07]  /*3800*/  IMAD R15, R12, R91, RZ ;  /* 0x0000005b0c0f7224 */ /* 0x000fce00078e02ff */
.L_x_117:
[----:B------:R-:W-:Y:S05]  /*3810*/  BSYNC B1 ;  /* 0x0000000000017941 */ /* 0x000fea0003800000 */
.L_x_116:
        /* <DEDUP_REMOVED lines=11> */
.L_x_119:
[----:B------:R-:W-:Y:S05]  /*38d0*/  BSYNC B1 ;  /* 0x0000000000017941 */ /* 0x000fea0003800000 */
.L_x_118:
[----:B---3--:R-:W-:Y:S01]  /*38e0*/  @!P4 IMAD R13, R66, R90, R15 ;  /* 0x0000005a420dc224 */ /* 0x008fe200078e020f */
[----:B------:R-:W-:Y:S04]  /*38f0*/  BSSY B1, `(.L_x_120) ;  /* 0x0000006000017945 */ /* 0x000fe80003800000 */
[----:B------:R3:W-:Y:S01]  /*3900*/  @!P4 STG.E.U8 desc[UR38][R6.64+0x50], R13 ;  /* 0x0000500d0600c986 */ /* 0x0007e2000c101126 */
[----:B------:R-:W-:Y:S05]  /*3910*/  @P3 BRA `(.L_x_121) ;  /* 0x00000000000c3947 */ /* 0x000fea0003800000 */
[----:B------:R-:W5:Y:S02]  /*3920*/  LDG.E.U8 R98, desc[UR38][R10.64+0x51] ;  /* 0x000051260a627981 */ /* 0x000f64000c1e1100 */
[----:B-----5:R-:W-:-:S05]  /*3930*/  PRMT R12, R98, 0x8880, RZ ;  /* 0x00008880620c7816 */ /* 0x020fca00000000ff */
[----:B------:R-:W-:-:S07]  /*3940*/  IMAD R15, R12, R91, RZ ;  /* 0x0000005b0c0f7224 */ /* 0x000fce00078e02ff */
.L_x_121:
[----:B------:R-:W-:Y:S05]  /*3950*/  BSYNC B1 ;  /* 0x0000000000017941 */ /* 0x000fea0003800000 */
.L_x_120:
[----:B------:R-:W-:Y:S01]  /*3960*/  @!P3 IMAD R67, R67, R90, R15 ;  /* 0x0000005a4343b224 */ /* 0x000fe200078e020f */
[----:B------:R-:W-:Y:S04]  /*3970*/  BSSY B1, `(.L_x_122) ;  /* 0x0000006000017945 */ /* 0x000fe80003800000 */
[----:B------:R0:W-:Y:S01]  /*3980*/  @!P3 STG.E.U8 desc[UR38][R6.64+0x51], R67 ;  /* 0x000051430600b986 */ /* 0x0001e2000c101126 */
[----:B------:R-:W-:Y:S05]  /*3990*/  @P5 BRA `(.L_x_123) ;  /* 0x00000000000c5947 */ /* 0x000fea0003800000 */
[----:B------:R-:W5:Y:S02]  /*39a0*/  LDG.E.U8 R98, desc[UR38][R8.64+0x58] ;  /* 0x0000582608627981 */ /* 0x000f64000c1e1100 */
[----:B-----5:R-:W-:-:S05]  /*39b0*/  PRMT R12, R98, 0x8880, RZ ;  /* 0x00008880620c7816 */ /* 0x020fca00000000ff */
[----:B------:R-:W-:-:S07]  /*39c0*/  IMAD R15, R12, R91, RZ ;  /* 0x0000005b0c0f7224 */ /* 0x000fce00078e02ff */
.L_x_123:
[----:B------:R-:W-:Y:S05]  /*39d0*/  BSYNC B1 ;  /* 0x0000000000017941 */ /* 0x000fea0003800000 */
.L_x_122:
[----:B---3--:R-:W-:Y:S01]  /*39e0*/  @!P5 IMAD R13, R68, R90, R15 ;  /* 0x0000005a440dd224 */ /* 0x008fe200078e020f */
[----:B------:R-:W-:Y:S04]  /*39f0*/  BSSY B1, `(.L_x_124) ;  /* 0x0000006000017945 */ /* 0x000fe80003800000 */
[----:B------:R3:W-:Y:S01]  /*3a00*/  @!P5 STG.E.U8 desc[UR38][R4.64+0x58], R13 ;  /* 0x0000580d0400d986 */ /* 0x0007e2000c101126 */
[----:B------:R-:W-:Y:S05]  /*3a10*/  @P2 BRA `(.L_x_125) ;  /* 0x00000000000c2947 */ /* 0x000fea0003800000 */
[----:B------:R-:W5:Y:S02]  /*3a20*/  LDG.E.U8 R98, desc[UR38][R8.64+0x59] ;  /* 0x0000592608627981 */ /* 0x000f64000c1e1100 */
[----:B-----5:R-:W-:-:S05]  /*3a30*/  PRMT R12, R98, 0x8880, RZ ;  /* 0x00008880620c7816 */ /* 0x020fca00000000ff */
[----:B------:R-:W-:-:S07]  /*3a40*/  IMAD R15, R12, R91, RZ ;  /* 0x0000005b0c0f7224 */ /* 0x000fce00078e02ff */
.L_x_125:
[----:B------:R-:W-:Y:S05]  /*3a50*/  BSYNC B1 ;  /* 0x0000000000017941 */ /* 0x000fea0003800000 */
.L_x_124:
        /* <DEDUP_REMOVED lines=11> */
.L_x_127:
[----:B------:R-:W-:Y:S05]  /*3b10*/  BSYNC B1 ;  /* 0x0000000000017941 */ /* 0x000fea0003800000 */
.L_x_126:
[----:B---3--:R-:W-:Y:S01]  /*3b20*/  @!P4 IMAD R13, R70, R90, R15 ;  /* 0x0000005a460dc224 */ /* 0x008fe200078e020f */
[----:B------:R-:W-:Y:S04]  /*3b30*/  BSSY B1, `(.L_x_128) ;  /* 0x0000006000017945 */ /* 0x000fe80003800000 */
[----:B------:R3:W-:Y:S01]  /*3b40*/  @!P4 STG.E.U8 desc[UR38][R6.64+0x58], R13 ;  /* 0x0000580d0600c986 */ /* 0x0007e2000c101126 */
[----:B------:R-:W-:Y:S05]  /*3b50*/  @P3 BRA `(.L_x_129) ;  /* 0x00000000000c3947 */ /* 0x000fea0003800000 */
[----:B------:R-:W5:Y:S02]  /*3b60*/  LDG.E.U8 R98, desc[UR38][R10.64+0x59] ;  /* 0x000059260a627981 */ /* 0x000f64000c1e1100 */
[----:B-----5:R-:W-:-:S05]  /*3b70*/  PRMT R12, R98, 0x8880, RZ ;  /* 0x00008880620c7816 */ /* 0x020fca00000000ff */
[----:B------:R-:W-:-:S07]  /*3b80*/  IMAD R15, R12, R91, RZ ;  /* 0x0000005b0c0f7224 */ /* 0x000fce00078e02ff */
.L_x_129:
[----:B------:R-:W-:Y:S05]  /*3b90*/  BSYNC B1 ;  /* 0x0000000000017941 */ /* 0x000fea0003800000 */
.L_x_128:
[----:B------:R-:W-:Y:S01]  /*3ba0*/  @!P3 IMAD R71, R71, R90, R15 ;  /* 0x0000005a4747b224 */ /* 0x000fe200078e020f */
[----:B------:R-:W-:Y:S04]  /*3bb0*/  BSSY B1, `(.L_x_130) ;  /* 0x0000006000017945 */ /* 0x000fe80003800000 */
[----:B------:R0:W-:Y:S01]  /*3bc0*/  @!P3 STG.E.U8 desc[UR38][R6.64+0x59], R71 ;  /* 0x000059470600b986 */ /* 0x0001e2000c101126 */
[----:B------:R-:W-:Y:S05]  /*3bd0*/  @P5 BRA `(.L_x_131) ;  /* 0x00000000000c5947 */ /* 0x000fea0003800000 */
[----:B------:R-:W5:Y:S02]  /*3be0*/  LDG.E.U8 R98, desc[UR38][R8.64+0x60] ;  /* 0x0000602608627981 */ /* 0x000f64000c1e1100 */
[----:B-----5:R-:W-:-:S05]  /*3bf0*/  PRMT R12, R98, 0x8880, RZ ;  /* 0x00008880620c7816 */ /* 0x020fca00000000ff */
[----:B------:R-:W-:-:S07]  /*3c00*/  IMAD R15, R12, R91, RZ ;  /* 0x0000005b0c0f7224 */ /* 0x000fce00078e02ff */
.L_x_131:
[----:B------:R-:W-:Y:S05]  /*3c10*/  BSYNC B1 ;  /* 0x0000000000017941 */ /* 0x000fea0003800000 */
.L_x_130:
[----:B---3--:R-:W-:Y:S01]  /*3c20*/  @!P5 IMAD R13, R72, R90, R15 ;  /* 0x0000005a480dd224 */ /* 0x008fe200078e020f */
[----:B------:R-:W-:Y:S04]  /*3c30*/  BSSY B1, `(.L_x_132) ;  /* 0x0000006000017945 */ /* 0x000fe80003800000 */
[----:B------:R3:W-:Y:S01]  /*3c40*/  @!P5 STG.E.U8 desc[UR38][R4.64+0x60], R13 ;  /* 0x0000600d0400d986 */ /* 0x0007e2000c101126 */
[----:B------:R-:W-:Y:S05]  /*3c50*/  @P2 BRA `(.L_x_133) ;  /* 0x00000000000c2947 */ /* 0x000fea0003800000 */
[----:B------:R-:W5:Y:S02]  /*3c60*/  LDG.E.U8 R98, desc[UR38][R8.64+0x61] ;  /* 0x0000612608627981 */ /* 0x000f64000c1e1100 */
[----:B-----5:R-:W-:-:S05]  /*3c70*/  PRMT R12, R98, 0x8880, RZ ;  /* 0x00008880620c7816 */ /* 0x020fca00000000ff */
[----:B------:R-:W-:-:S07]  /*3c80*/  IMAD R15, R12, R91, RZ ;  /* 0x0000005b0c0f7224 */ /* 0x000fce00078e02ff */
.L_x_133:
[----:B------:R-:W-:Y:S05]  /*3c90*/  BSYNC B1 ;  /* 0x0000000000017941 */ /* 0x000fea0003800000 */
.L_x_132:
        /* <DEDUP_REMOVED lines=11> */
.L_x_135:
[----:B------:R-:W-:Y:S05]  /*3d50*/  BSYNC B1 ;  /* 0x0000000000017941 */ /* 0x000fea0003800000 */
.L_x_134:
[----:B---3--:R-:W-:Y:S01]  /*3d60*/  @!P4 IMAD R13, R74, R90, R15 ;  /* 0x0000005a4a0dc224 */ /* 0x008fe200078e020f */
[----:B------:R-:W-:Y:S04]  /*3d70*/  BSSY B1, `(.L_x_136) ;  /* 0x0000006000017945 */ /* 0x000fe80003800000 */
[----:B------:R3:W-:Y:S01]  /*3d80*/  @!P4 STG.E.U8 desc[UR38][R6.64+0x60], R13 ;  /* 0x0000600d0600c986 */ /* 0x0007e2000c101126 */
[----:B------:R-:W-:Y:S05]  /*3d90*/  @P3 BRA `(.L_x_137) ;  /* 0x00000000000c3947 */ /* 0x000fea0003800000 */
[----:B------:R-:W5:Y:S02]  /*3da0*/  LDG.E.U8 R98, desc[UR38][R10.64+0x61] ;  /* 0x000061260a627981 */ /* 0x000f64000c1e1100 */
[----:B-----5:R-:W-:-:S05]  /*3db0*/  PRMT R12, R98, 0x8880, RZ ;  /* 0x00008880620c7816 */ /* 0x020fca00000000ff */
[----:B------:R-:W-:-:S07]  /*3dc0*/  IMAD R15, R12, R91, RZ ;  /* 0x0000005b0c0f7224 */ /* 0x000fce00078e02ff */
.L_x_137:
[----:B------:R-:W-:Y:S05]  /*3dd0*/  BSYNC B1 ;  /* 0x0000000000017941 */ /* 0x000fea0003800000 */
.L_x_136:
[----:B------:R-:W-:Y:S01]  /*3de0*/  @!P3 IMAD R75, R75, R90, R15 ;  /* 0x0000005a4b4bb224 */ /* 0x000fe200078e020f */
[----:B------:R-:W-:Y:S04]  /*3df0*/  BSSY B1, `(.L_x_138) ;  /* 0x0000006000017945 */ /* 0x000fe80003800000 */
[----:B------:R0:W-:Y:S01]  /*3e00*/  @!P3 STG.E.U8 desc[UR38][R6.64+0x61], R75 ;  /* 0x0000614b0600b986 */ /* 0x0001e2000c101126 */
[----:B------:R-:W-:Y:S05]  /*3e10*/  @P5 BRA `(.L_x_139) ;  /* 0x00000000000c5947 */ /* 0x000fea0003800000 */
[----:B------:R-:W5:Y:S02]  /*3e20*/  LDG.E.U8 R98, desc[UR38][R8.64+0x68] ;  /* 0x0000682608627981 */ /* 0x000f64000c1e1100 */
[----:B-----5:R-:W-:-:S05]  /*3e30*/  PRMT R12, R98, 0x8880, RZ ;  /* 0x00008880620c7816 */ /* 0x020fca00000000ff */
[----:B------:R-:W-:-:S07]  /*3e40*/  IMAD R15, R12, R91, RZ ;  /* 0x0000005b0c0f7224 */ /* 0x000fce00078e02ff */
.L_x_139:
[----:B------:R-:W-:Y:S05]  /*3e50*/  BSYNC B1 ;  /* 0x0000000000017941 */ /* 0x000fea0003800000 */
.L_x_138:
[----:B---3--:R-:W-:Y:S01]  /*3e60*/  @!P5 IMAD R13, R76, R90, R15 ;  /* 0x0000005a4c0dd224 */ /* 0x008fe200078e020f */
[----:B------:R-:W-:Y:S04]  /*3e70*/  BSSY B1, `(.L_x_140) ;  /* 0x0000006000017945 */ /* 0x000fe80003800000 */
[----:B------:R3:W-:Y:S01]  /*3e80*/  @!P5 STG.E.U8 desc[UR38][R4.64+0x68], R13 ;  /* 0x0000680d0400d986 */ /* 0x0007e2000c101126 */
[----:B------:R-:W-:Y:S05]  /*3e90*/  @P2 BRA `(.L_x_141) ;  /* 0x00000000000c2947 */ /* 0x000fea0003800000 */
[----:B------:R-:W5:Y:S02]  /*3ea0*/  LDG.E.U8 R98, desc[UR38][R8.64+0x69] ;  /* 0x0000692608627981 */ /* 0x000f64000c1e1100 */
[----:B-----5:R-:W-:-:S05]  /*3eb0*/  PRMT R12, R98, 0x8880, RZ ;  /* 0x00008880620c7816 */ /* 0x020fca00000000ff */
[----:B------:R-:W-:-:S07]  /*3ec0*/  IMAD R15, R12, R91, RZ ;  /* 0x0000005b0c0f7224 */ /* 0x000fce00078e02ff */
.L_x_141:
[----:B------:R-:W-:Y:S05]  /*3ed0*/  BSYNC B1 ;  /* 0x0000000000017941 */ /* 0x000fea0003800000 */
.L_x_140:
        /* <DEDUP_REMOVED lines=11> */
.L_x_143:
[----:B------:R-:W-:Y:S05]  /*3f90*/  BSYNC B1 ;  /* 0x0000000000017941 */ /* 0x000fea0003800000 */
.L_x_142:
[----:B---3--:R-:W-:Y:S01]  /*3fa0*/  @!P4 IMAD R13, R78, R90, R15 ;  /* 0x0000005a4e0dc224 */ /* 0x008fe200078e020f */
[----:B------:R-:W-:Y:S04]  /*3fb0*/  BSSY B1, `(.L_x_144) ;  /* 0x0000006000017945 */ /* 0x000fe80003800000 */
[----:B------:R3:W-:Y:S01]  /*3fc0*/  @!P4 STG.E.U8 desc[UR38][R6.64+0x68], R13 ;  /* 0x0000680d0600c986 */ /* 0x0007e2000c101126 */
[----:B------:R-:W-:Y:S05]  /*3fd0*/  @P3 BRA `(.L_x_145) ;  /* 0x00000000000c3947 */ /* 0x000fea0003800000 */
[----:B------:R-:W5:Y:S02]  /*3fe0*/  LDG.E.U8 R98, desc[UR38][R10.64+0x69] ;  /* 0x000069260a627981 */ /* 0x000f64000c1e1100 */
[----:B-----5:R-:W-:-:S05]  /*3ff0*/  PRMT R12, R98, 0x8880, RZ ;  /* 0x00008880620c7816 */ /* 0x020fca00000000ff */
[----:B------:R-:W-:-:S07]  /*4000*/  IMAD R15, R12, R91, RZ ;  /* 0x0000005b0c0f7224 */ /* 0x000fce00078e02ff */
.L_x_145:
[----:B------:R-:W-:Y:S05]  /*4010*/  BSYNC B1 ;  /* 0x0000000000017941 */ /* 0x000fea0003800000 */
.L_x_144:
[----:B------:R-:W-:Y:S01]  /*4020*/  @!P3 IMAD R79, R79, R90, R15 ;  /* 0x0000005a4f4fb224 */ /* 0x000fe200078e020f */
[----:B------:R-:W-:Y:S04]  /*4030*/  BSSY B1, `(.L_x_146) ;  /* 0x0000006000017945 */ /* 0x000fe80003800000 */
[----:B------:R0:W-:Y:S01]  /*4040*/  @!P3 STG.E.U8 desc[UR38][R6.64+0x69], R79 ;  /* 0x0000694f0600b986 */ /* 0x0001e2000c101126 */
[----:B------:R-:W-:Y:S05]  /*4050*/  @P5 BRA `(.L_x_147) ;  /* 0x00000000000c5947 */ /* 0x000fea0003800000 */
[----:B------:R-:W5:Y:S02]  /*4060*/  LDG.E.U8 R98, desc[UR38][R8.64+0x70] ;  /* 0x0000702608627981 */ /* 0x000f64000c1e1100 */
[----:B-----5:R-:W-:-:S05]  /*4070*/  PRMT R12, R98, 0x8880, RZ ;  /* 0x00008880620c7816 */ /* 0x020fca00000000ff */
[----:B------:R-:W-:-:S07]  /*4080*/  IMAD R15, R12, R91, RZ ;  /* 0x0000005b0c0f7224 */ /* 0x000fce00078e02ff */
.L_x_147:
[----:B------:R-:W-:Y:S05]  /*4090*/  BSYNC B1 ;  /* 0x0000000000017941 */ /* 0x000fea0003800000 */
.L_x_146:
[----:B---3--:R-:W-:Y:S01]  /*40a0*/  @!P5 IMAD R13, R80, R90, R15 ;  /* 0x0000005a500dd224 */ /* 0x008fe200078e020f */
[----:B------:R-:W-:Y:S04]  /*40b0*/  BSSY B1, `(.L_x_148) ;  /* 0x0000006000017945 */ /* 0x000fe80003800000 */
[----:B------:R3:W-:Y:S01]  /*40c0*/  @!P5 STG.E.U8 desc[UR38][R4.64+0x70], R13 ;  /* 0x0000700d0400d986 */ /* 0x0007e2000c101126 */
[----:B------:R-:W-:Y:S05]  /*40d0*/  @P2 BRA `(.L_x_149) ;  /* 0x00000000000c2947 */ /* 0x000fea0003800000 */
[----:B------:R-:W5:Y:S02]  /*40e0*/  LDG.E.U8 R98, desc[UR38][R8.64+0x71] ;  /* 0x0000712608627981 */ /* 0x000f64000c1e1100 */
[----:B-----5:R-:W-:-:S05]  /*40f0*/  PRMT R12, R98, 0x8880, RZ ;  /* 0x00008880620c7816 */ /* 0x020fca00000000ff */
[----:B------:R-:W-:-:S07]  /*4100*/  IMAD R15, R12, R91, RZ ;  /* 0x0000005b0c0f7224 */ /* 0x000fce00078e02ff */
.L_x_149:
[----:B------:R-:W-:Y:S05]  /*4110*/  BSYNC B1 ;  /* 0x0000000000017941 */ /* 0x000fea0003800000 */
.L_x_148:
[----:B------:R-:W-:Y:S01]  /*4120*/  ISETP.LT.OR P4, PT, R3, 0x71, !P0 ;  /* 0x000000710300780c */ /* 0x000fe20004781670 */
[----:B------:R-:W-:Y:S01]  /*4130*/  @!P2 IMAD R81, R81, R90, R15 ;  /* 0x0000005a5151a224 */ /* 0x000fe200078e020f */
[----:B------:R-:W-:Y:S01]  /*4140*/  BSSY B1, `(.L_x_150) ;  /* 0x000000a000017945 */ /* 0x000fe20003800000 */
[C---:B------:R-:W-:Y:S02]  /*4150*/  ISETP.LT.OR P3, PT, R3.reuse, 0x72, !P0 ;  /* 0x000000720300780c */ /* 0x040fe40004761670 */
[C---:B------:R-:W-:Y:S01]  /*4160*/  ISETP.LT.OR P5, PT, R3.reuse, 0x79, !P0 ;  /* 0x000000790300780c */ /* 0x040fe200047a1670 */
[----:B------:R0:W-:Y:S01]  /*4170*/  @!P2 STG.E.U8 desc[UR38][R4.64+0x71], R81 ;  /* 0x000071510400a986 */ /* 0x0001e2000c101126 */
[C---:B------:R-:W-:Y:S02]  /*4180*/  ISETP.LT.OR P2, PT, R3.reuse, 0x79, !P1 ;  /* 0x000000790300780c */ /* 0x040fe40004f41670 */
[----:B------:R-:W-:-:S04]  /*4190*/  ISETP.LT.OR P1, PT, R3, 0x7a, !P1 ;  /* 0x0000007a0300780c */ /* 0x000fc80004f21670 */
[----:B------:R-:W-:Y:S09]  /*41a0*/  @P4 BRA `(.L_x_151) ;  /* 0x00000000000c4947 */ /* 0x000ff20003800000 */
[----:B------:R-:W5:Y:S02]  /*41b0*/  LDG.E.U8 R98, desc[UR38][R10.64+0x70] ;  /* 0x000070260a627981 */ /* 0x000f64000c1e1100 */
[----:B-----5:R-:W-:-:S05]  /*41c0*/  PRMT R12, R98, 0x8880, RZ ;  /* 0x00008880620c7816 */ /* 0x020fca00000000ff */
[----:B------:R-:W-:-:S07]  /*41d0*/  IMAD R15, R12, R91, RZ ;  /* 0x0000005b0c0f7224 */ /* 0x000fce00078e02ff */
.L_x_151:
[----:B------:R-:W-:Y:S05]  /*41e0*/  BSYNC B1 ;  /* 0x0000000000017941 */ /* 0x000fea0003800000 */
.L_x_150:
[----:B---3--:R-:W-:Y:S01]  /*41f0*/  @!P4 IMAD R13, R82, R90, R15 ;  /* 0x0000005a520dc224 */ /* 0x008fe200078e020f */
[----:B------:R-:W-:Y:S04]  /*4200*/  BSSY B1, `(.L_x_152) ;  /* 0x0000006000017945 */ /* 0x000fe80003800000 */
[----:B------:R3:W-:Y:S01]  /*4210*/  @!P4 STG.E.U8 desc[UR38][R6.64+0x70], R13 ;  /* 0x0000700d0600c986 */ /* 0x0007e2000c101126 */
[----:B------:R-:W-:Y:S05]  /*4220*/  @P3 BRA `(.L_x_153) ;  /* 0x00000000000c3947 */ /* 0x000fea0003800000 */
[----:B------:R-:W5:Y:S02]  /*4230*/  LDG.E.U8 R98, desc[UR38][R10.64+0x71] ;  /* 0x000071260a627981 */ /* 0x000f64000c1e1100 */
[----:B-----5:R-:W-:-:S05]  /*4240*/  PRMT R12, R98, 0x8880, RZ ;  /* 0x00008880620c7816 */ /* 0x020fca00000000ff */
[----:B------:R-:W-:-:S07]  /*4250*/  IMAD R15, R12, R91, RZ ;  /* 0x0000005b0c0f7224 */ /* 0x000fce00078e02ff */
.L_x_153:
[----:B------:R-:W-:Y:S05]  /*4260*/  BSYNC B1 ;  /* 0x0000000000017941 */ /* 0x000fea0003800000 */
.L_x_152:
[----:B------:R-:W-:Y:S01]  /*4270*/  @!P3 IMAD R83, R83, R90, R15 ;  /* 0x0000005a5353b224 */ /* 0x000fe200078e020f */
[----:B------:R-:W-:Y:S04]  /*4280*/  BSSY B1, `(.L_x_154) ;  /* 0x0000006000017945 */ /* 0x000fe80003800000 */
[----:B------:R0:W-:Y:S01]  /*4290*/  @!P3 STG.E.U8 desc[UR38][R6.64+0x71], R83 ;  /* 0x000071530600b986 */ /* 0x0001e2000c101126 */
[----:B------:R-:W-:Y:S05]  /*42a0*/  @P2 BRA `(.L_x_155) ;  /* 0x00000000000c2947 */ /* 0x000fea0003800000 */
[----:B------:R-:W5:Y:S02]  /*42b0*/  LDG.E.U8 R98, desc[UR38][R8.64+0x78] ;  /* 0x0000782608627981 */ /* 0x000f64000c1e1100 */
[----:B-----5:R-:W-:-:S05]  /*42c0*/  PRMT R12, R98, 0x8880, RZ ;  /* 0x00008880620c7816 */ /* 0x020fca00000000ff */
[----:B------:R-:W-:-:S07]  /*42d0*/  IMAD R15, R12, R91, RZ ;  /* 0x0000005b0c0f7224 */ /* 0x000fce00078e02ff */
.L_x_155:
[----:B------:R-:W-:Y:S05]  /*42e0*/  BSYNC B1 ;  /* 0x0000000000017941 */ /* 0x000fea0003800000 */
.L_x_154:
[----:B---3--:R-:W-:Y:S01]  /*42f0*/  @!P2 IMAD R13, R84, R90, R15 ;  /* 0x0000005a540da224 */ /* 0x008fe200078e020f */
[----:B------:R-:W-:Y:S04]  /*4300*/  BSSY B1, `(.L_x_156) ;  /* 0x0000006000017945 */ /* 0x000fe80003800000 */
[----:B------:R3:W-:Y:S01]  /*4310*/  @!P2 STG.E.U8 desc[UR38][R4.64+0x78], R13 ;  /* 0x0000780d0400a986 */ /* 0x0007e2000c101126 */
[----:B------:R-:W-:Y:S05]  /*4320*/  @P1 BRA `(.L_x_157) ;  /* 0x00000000000c1947 */ /* 0x000fea0003800000 */
[----:B------:R-:W5:Y:S02]  /*4330*/  LDG.E.U8 R98, desc[UR38][R8.64+0x79] ;  /* 0x0000792608627981 */ /* 0x000f64000c1e1100 */
[----:B-----5:R-:W-:-:S05]  /*4340*/  PRMT R12, R98, 0x8880, RZ ;  /* 0x00008880620c7816 */ /* 0x020fca00000000ff */
[----:B------:R-:W-:-:S07]  /*4350*/  IMAD R15, R12, R91, RZ ;  /* 0x0000005b0c0f7224 */ /* 0x000fce00078e02ff */
.L_x_157:
[----:B------:R-:W-:Y:S05]  /*4360*/  BSYNC B1 ;  /* 0x0000000000017941 */ /* 0x000fea0003800000 */
.L_x_156:
[----:B------:R-:W-:Y:S01]  /*4370*/  @!P1 IMAD R85, R85, R90, R15 ;  /* 0x0000005a55559224 */ /* 0x000fe200078e020f */
[----:B------:R-:W-:Y:S04]  /*4380*/  BSSY B1, `(.L_x_158) ;  /* 0x0000006000017945 */ /* 0x000fe80003800000 */
[----:B------:R0:W-:Y:S01]  /*4390*/  @!P1 STG.E.U8 desc[UR38][R4.64+0x79], R85 ;  /* 0x0000795504009986 */ /* 0x0001e2000c101126 */
[----:B------:R-:W-:Y:S05]  /*43a0*/  @P5 BRA `(.L_x_159) ;  /* 0x00000000000c5947 */ /* 0x000fea0003800000 */
[----:B------:R-:W0:Y:S02]  /*43b0*/  LDG.E.U8 R98, desc[UR38][R10.64+0x78] ;  /* 0x000078260a627981 */ /* 0x000e24000c1e1100 */
[----:B0123--:R-:W-:-:S05]  /*43c0*/  PRMT R4, R98, 0x8880, RZ ;  /* 0x0000888062047816 */ /* 0x00ffca00000000ff */
[----:B------:R-:W-:-:S07]  /*43d0*/  IMAD R15, R4, R91, RZ ;  /* 0x0000005b040f7224 */ /* 0x000fce00078e02ff */
.L_x_159:
[----:B------:R-:W-:Y:S05]  /*43e0*/  BSYNC B1 ;  /* 0x0000000000017941 */ /* 0x000fea0003800000 */
.L_x_158:
[----:B0123--:R-:W-:Y:S01]  /*43f0*/  @!P5 IMAD R5, R86, R90, R15 ;  /* 0x0000005a5605d224 */ /* 0x00ffe200078e020f */
[----:B------:R-:W-:Y:S01]  /*4400*/  ISETP.LT.OR P0, PT, R3, 0x7a, !P0 ;  /* 0x0000007a0300780c */ /* 0x000fe20004701670 */
[----:B------:R-:W-:Y:S03]  /*4410*/  BSSY B1, `(.L_x_160) ;  /* 0x0000006000017945 */ /* 0x000fe60003800000 */
[----:B------:R0:W-:Y:S09]  /*4420*/  @!P5 STG.E.U8 desc[UR38][R6.64+0x78], R5 ;  /* 0x000078050600d986 */ /* 0x0001f2000c101126 */
[----:B------:R-:W-:Y:S05]  /*4430*/  @P0 BRA `(.L_x_161) ;  /* 0x00000000000c0947 */ /* 0x000fea0003800000 */
[----:B------:R-:W2:Y:S02]  /*4440*/  LDG.E.U8 R98, desc[UR38][R10.64+0x79] ;  /* 0x000079260a627981 */ /* 0x000ea4000c1e1100 */
[----:B--2---:R-:W-:-:S05]  /*4450*/  PRMT R4, R98, 0x8880, RZ ;  /* 0x0000888062047816 */ /* 0x004fca00000000ff */
[----:B------:R-:W-:-:S07]  /*4460*/  IMAD R15, R4, R91, RZ ;  /* 0x0000005b040f7224 */ /* 0x000fce00078e02ff */
.L_x_161:
[----:B------:R-:W-:Y:S05]  /*4470*/  BSYNC B1 ;  /* 0x0000000000017941 */ /* 0x000fea0003800000 */
.L_x_160:
[----:B------:R-:W-:Y:S01]  /*4480*/  IMAD R15, R87, R90, R15 ;  /* 0x0000005a570f7224 */ /* 0x000fe200078e020f */
[----:B------:R-:W-:Y:S06]  /*4490*/  @P0 BRA `(.L_x_162) ;  /* 0x0000000c00100947 */ /* 0x000fec0003800000 */
[----:B------:R1:W-:Y:S01]  /*44a0*/  STG.E.U8 desc[UR38][R6.64+0x79], R15 ;  /* 0x0000790f06007986 */ /* 0x0003e2000c101126 */
[----:B------:R-:W-:Y:S05]  /*44b0*/  BRA `(.L_x_162) ;  /* 0x0000000c00087947 */ /* 0x000fea0003800000 */
.L_x_33:
[C---:B------:R-:W-:Y:S02]  /*44c0*/  ISETP.GE.AND P1, PT, R99.reuse, 0x1, PT ;  /* 0x000000016300780c */ /* 0x040fe40003f26270 */
[----:B------:R-:W-:Y:S02]  /*44d0*/  ISETP.GE.AND P0, PT, R99, 0x9, PT ;  /* 0x000000096300780c */ /* 0x000fe40003f06270 */
[C---:B------:R-:W-:Y:S02]  /*44e0*/  ISETP.LT.OR P4, PT, R3.reuse, 0x1, !P1 ;  /* 0x000000010300780c */ /* 0x040fe40004f81670 */
[C---:B------:R-:W-:Y:S02]  /*44f0*/  ISETP.LT.OR P3, PT, R3.reuse, 0x2, !P1 ;  /* 0x000000020300780c */ /* 0x040fe40004f61670 */
[C---:B------:R-:W-:Y:S02]  /*4500*/  ISETP.LT.OR P2, PT, R3.reuse, 0x1, !P0 ;  /* 0x000000010300780c */ /* 0x040fe40004741670 */
[----:B------:R-:W-:-:S07]  /*4510*/  ISETP.LT.OR P5, PT, R3, 0x2, !P0 ;  /* 0x000000020300780c */ /* 0x000fce00047a1670 */
[-C--:B------:R-:W-:Y:S02]  /*4520*/  @!P4 IMAD R9, R24, R90.reuse, RZ ;  /* 0x0000005a1809c224 */ /* 0x080fe400078e02ff */
[-C--:B------:R-:W-:Y:S02]  /*4530*/  @!P3 IMAD R25, R25, R90.reuse, RZ ;  /* 0x0000005a1919b224 */ /* 0x080fe400078e02ff */
[-C--:B------:R-:W-:Y:S01]  /*4540*/  @!P2 IMAD R11, R26, R90.reuse, RZ ;  /* 0x0000005a1a0ba224 */ /* 0x080fe200078e02ff */
[----:B------:R0:W-:Y:S01]  /*4550*/  @!P4 STG.E.U8 desc[UR38][R4.64], R9 ;  /* 0x000000090400c986 */ /* 0x0001e2000c101126 */
[----:B------:R-:W-:Y:S01]  /*4560*/  ISETP.LT.OR P4, PT, R3, 0x9, !P1 ;  /* 0x000000090300780c */ /* 0x000fe20004f81670 */
[----:B------:R-:W-:Y:S02]  /*4570*/  @!P5 IMAD R27, R27, R90, RZ ;  /* 0x0000005a1b1bd224 */ /* 0x000fe400078e02ff */
[----:B------:R-:W-:Y:S01]  /*4580*/  @!P3 STG.E.U8 desc[UR38][R4.64+0x1], R25 ;  /* 0x000001190400b986 */ /* 0x000fe2000c101126 */
[----:B------:R-:W-:-:S03]  /*4590*/  ISETP.LT.OR P3, PT, R3, 0xa, !P1 ;  /* 0x0000000a0300780c */ /* 0x000fc60004f61670 */
[----:B------:R1:W-:Y:S01]  /*45a0*/  @!P2 STG.E.U8 desc[UR38][R6.64], R11 ;  /* 0x0000000b0600a986 */ /* 0x0003e2000c101126 */
[----:B------:R-:W-:-:S03]  /*45b0*/  ISETP.LT.OR P2, PT, R3, 0x9, !P0 ;  /* 0x000000090300780c */ /* 0x000fc60004741670 */
[----:B------:R-:W-:Y:S01]  /*45c0*/  @!P5 STG.E.U8 desc[UR38][R6.64+0x1], R27 ;  /* 0x0000011b0600d986 */ /* 0x000fe2000c101126 */
[----:B------:R-:W-:Y:S01]  /*45d0*/  ISETP.LT.OR P5, PT, R3, 0xa, !P0 ;  /* 0x0000000a0300780c */ /* 0x000fe200047a1670 */
[----:B------:R-:W-:-:S04]  /*45e0*/  @!P4 IMAD R13, R28, R90, RZ ;  /* 0x0000005a1c0dc224 */ /* 0x000fc800078e02ff */
[-C--:B------:R-:W-:Y:S01]  /*45f0*/  @!P3 IMAD R29, R29, R90.reuse, RZ ;  /* 0x0000005a1d1db224 */ /* 0x080fe200078e02ff */
[----:B------:R-:W-:Y:S01]  /*4600*/  @!P4 STG.E.U8 desc[UR38][R4.64+0x8], R13 ;  /* 0x0000080d0400c986 */ /* 0x000fe2000c101126 */
[C---:B------:R-:W-:Y:S02]  /*4610*/  ISETP.LT.OR P4, PT, R3.reuse, 0x11, !P1 ;  /* 0x000000110300780c */ /* 0x040fe40004f81670 */
[-C--:B0-----:R-:W-:Y:S01]  /*4620*/  @!P2 IMAD R9, R30, R90.reuse, RZ ;  /* 0x0000005a1e09a224 */ /* 0x081fe200078e02ff */
[----:B------:R-:W-:Y:S01]  /*4630*/  @!P3 STG.E.U8 desc[UR38][R4.64+0x9], R29 ;  /* 0x0000091d0400b986 */ /* 0x000fe2000c101126 */
[----:B------:R-:W-:Y:S02]  /*4640*/  ISETP.LT.OR P3, PT, R3, 0x12, !P1 ;  /* 0x000000120300780c */ /* 0x000fe40004f61670 */
[----:B------:R-:W-:Y:S01]  /*4650*/  @!P5 IMAD R31, R31, R90, RZ ;  /* 0x0000005a1f1fd224 */ /* 0x000fe200078e02ff */
[----:B------:R0:W-:Y:S01]  /*4660*/  @!P2 STG.E.U8 desc[UR38][R6.64+0x8], R9 ;  /* 0x000008090600a986 */ /* 0x0001e2000c101126 */
[----:B------:R-:W-:-:S03]  /*4670*/  ISETP.LT.OR P2, PT, R3, 0x11, !P0 ;  /* 0x000000110300780c */ /* 0x000fc60004741670 */
[----:B------:R-:W-:Y:S01]  /*4680*/  @!P5 STG.E.U8 desc[UR38][R6.64+0x9], R31 ;  /* 0x0000091f0600d986 */ /* 0x000fe2000c101126 */
[----:B------:R-:W-:Y:S01]  /*4690*/  ISETP.LT.OR P5, PT, R3, 0x12, !P0 ;  /* 0x000000120300780c */ /* 0x000fe200047a1670 */
[----:B-1----:R-:W-:-:S04]  /*46a0*/  @!P4 IMAD R11, R32, R90, RZ ;  /* 0x0000005a200bc224 */ /* 0x002fc800078e02ff */
        /* <DEDUP_REMOVED lines=109> */
[----:B------:R1:W-:Y:S01]  /*4d80*/  @!P4 STG.E.U8 desc[UR38][R4.64+0x58], R13 ;  /* 0x0000580d0400c986 */ /* 0x0003e2000c101126 */
        /* <DEDUP_REMOVED lines=13> */
[-C--:B-1----:R-:W-:Y:S01]  /*4e60*/  @!P2 IMAD R13, R74, R90.reuse, RZ ;  /* 0x0000005a4a0da224 */ /* 0x082fe200078e02ff */
[----:B------:R-:W-:Y:S01]  /*4e70*/  @!P3 STG.E.U8 desc[UR38][R4.64+0x61], R73 ;  /* 0x000061490400b986 */ /* 0x000fe2000c101126 */
[----:B------:R-:W-:Y:S02]  /*4e80*/  ISETP.LT.OR P3, PT, R3, 0x6a, !P1 ;  /* 0x0000006a0300780c */ /* 0x000fe40004f61670 */
[----:B------:R-:W-:Y:S01]  /*4e90*/  @!P5 IMAD R75, R75, R90, RZ ;  /* 0x0000005a4b4bd224 */ /* 0x000fe200078e02ff */
[----:B------:R1:W-:Y:S01]  /*4ea0*/  @!P2 STG.E.U8 desc[UR38][R6.64+0x60], R13 ;  /* 0x0000600d0600a986 */ /* 0x0003e2000c101126 */
[----:B------:R-:W-:-:S03]  /*4eb0*/  ISETP.LT.OR P2, PT, R3, 0x69, !P0 ;  /* 0x000000690300780c */ /* 0x000fc60004741670 */
[----:B------:R-:W-:Y:S01]  /*4ec0*/  @!P5 STG.E.U8 desc[UR38][R6.64+0x61], R75 ;  /* 0x0000614b0600d986 */ /* 0x000fe2000c101126 */
[----:B------:R-:W-:Y:S01]  /*4ed0*/  ISETP.LT.OR P5, PT, R3, 0x6a, !P0 ;  /* 0x0000006a0300780c */ /* 0x000fe200047a1670 */
[----:B0-----:R-:W-:-:S04]  /*4ee0*/  @!P4 IMAD R9, R76, R90, RZ ;  /* 0x0000005a4c09c224 */ /* 0x001fc800078e02ff */
[-C--:B------:R-:W-:Y:S01]  /*4ef0*/  @!P3 IMAD R77, R77, R90.reuse, RZ ;  /* 0x0000005a4d4db224 */ /* 0x080fe200078e02ff */
[----:B------:R-:W-:Y:S01]  /*4f00*/  @!P4 STG.E.U8 desc[UR38][R4.64+0x68], R9 ;  /* 0x000068090400c986 */ /* 0x000fe2000c101126 */
[C---:B------:R-:W-:Y:S02]  /*4f10*/  ISETP.LT.OR P4, PT, R3.reuse, 0x72, !P1 ;  /* 0x000000720300780c */ /* 0x040fe40004f81670 */
[-C--:B--2---:R-:W-:Y:S01]  /*4f20*/  @!P2 IMAD R11, R78, R90.reuse, RZ ;  /* 0x0000005a4e0ba224 */ /* 0x084fe200078e02ff */
[----:B------:R-:W-:Y:S01]  /*4f30*/  @!P3 STG.E.U8 desc[UR38][R4.64+0x69], R77 ;  /* 0x0000694d0400b986 */ /* 0x000fe2000c101126 */
[----:B------:R-:W-:Y:S02]  /*4f40*/  ISETP.LT.OR P3, PT, R3, 0x71, !P1 ;  /* 0x000000710300780c */ /* 0x000fe40004f61670 */
[----:B------:R-:W-:Y:S01]  /*4f50*/  @!P5 IMAD R79, R79, R90, RZ ;  /* 0x0000005a4f4fd224 */ /* 0x000fe200078e02ff */
[----:B------:R0:W-:Y:S01]  /*4f60*/  @!P2 STG.E.U8 desc[UR38][R6.64+0x68], R11 ;  /* 0x0000680b0600a986 */ /* 0x0001e2000c101126 */
[----:B------:R-:W-:-:S03]  /*4f70*/  ISETP.LT.OR P2, PT, R3, 0x71, !P0 ;  /* 0x000000710300780c */ /* 0x000fc60004741670 */
[----:B------:R2:W-:Y:S01]  /*4f80*/  @!P5 STG.E.U8 desc[UR38][R6.64+0x69], R79 ;  /* 0x0000694f0600d986 */ /* 0x0005e2000c101126 */
[----:B------:R-:W-:Y:S01]  /*4f90*/  ISETP.LT.OR P5, PT, R3, 0x79, !P0 ;  /* 0x000000790300780c */ /* 0x000fe200047a1670 */
[----:B------:R-:W-:-:S04]  /*4fa0*/  @!P4 IMAD R81, R81, R90, RZ ;  /* 0x0000005a5151c224 */ /* 0x000fc800078e02ff */
[-C--:B-1----:R-:W-:Y:S01]  /*4fb0*/  @!P3 IMAD R13, R80, R90.reuse, RZ ;  /* 0x0000005a500db224 */ /* 0x082fe200078e02ff */
[----:B------:R2:W-:Y:S01]  /*4fc0*/  @!P4 STG.E.U8 desc[UR38][R4.64+0x71], R81 ;  /* 0x000071510400c986 */ /* 0x0005e2000c101126 */
[C---:B------:R-:W-:Y:S02]  /*4fd0*/  ISETP.LT.OR P4, PT, R3.reuse, 0x72, !P0 ;  /* 0x000000720300780c */ /* 0x040fe40004781670 */
[C---:B------:R-:W-:Y:S01]  /*4fe0*/  ISETP.LT.OR P0, PT, R3.reuse, 0x7a, !P0 ;  /* 0x0000007a0300780c */ /* 0x040fe20004701670 */
[----:B------:R2:W-:Y:S01]  /*4ff0*/  @!P3 STG.E.U8 desc[UR38][R4.64+0x70], R13 ;  /* 0x0000700d0400b986 */ /* 0x0005e2000c101126 */
[C---:B------:R-:W-:Y:S02]  /*5000*/  ISETP.LT.OR P3, PT, R3.reuse, 0x79, !P1 ;  /* 0x000000790300780c */ /* 0x040fe40004f61670 */
[----:B------:R-:W-:Y:S01]  /*5010*/  ISETP.LT.OR P1, PT, R3, 0x7a, !P1 ;  /* 0x0000007a0300780c */ /* 0x000fe20004f21670 */
[-C--:B------:R-:W-:Y:S02]  /*5020*/  @!P2 IMAD R3, R82, R90.reuse, RZ ;  /* 0x0000005a5203a224 */ /* 0x080fe400078e02ff */
[----:B0-----:R-:W-:-:S03]  /*5030*/  @!P5 IMAD R11, R86, R90, RZ ;  /* 0x0000005a560bd224 */ /* 0x001fc600078e02ff */
[----:B------:R2:W-:Y:S01]  /*5040*/  @!P2 STG.E.U8 desc[UR38][R6.64+0x70], R3 ;  /* 0x000070030600a986 */ /* 0x0005e2000c101126 */
[-C--:B------:R-:W-:Y:S02]  /*5050*/  @!P4 IMAD R83, R83, R90.reuse, RZ ;  /* 0x0000005a5353c224 */ /* 0x080fe400078e02ff */
[-C--:B------:R-:W-:Y:S02]  /*5060*/  @!P0 IMAD R87, R87, R90.reuse, RZ ;  /* 0x0000005a57578224 */ /* 0x080fe400078e02ff */
[-C--:B------:R-:W-:Y:S01]  /*5070*/  @!P3 IMAD R9, R84, R90.reuse, RZ ;  /* 0x0000005a5409b224 */ /* 0x080fe200078e02ff */
[----:B------:R2:W-:Y:S01]  /*5080*/  @!P4 STG.E.U8 desc[UR38][R6.64+0x71], R83 ;  /* 0x000071530600c986 */ /* 0x0005e2000c101126 */
[----:B------:R-:W-:-:S03]  /*5090*/  @!P1 IMAD R85, R85, R90, RZ ;  /* 0x0000005a55559224 */ /* 0x000fc600078e02ff */
[----:B------:R2:W-:Y:S04]  /*50a0*/  @!P3 STG.E.U8 desc[UR38][R4.64+0x78], R9 ;  /* 0x000078090400b986 */ /* 0x0005e8000c101126 */
[----:B------:R2:W-:Y:S04]  /*50b0*/  @!P1 STG.E.U8 desc[UR38][R4.64+0x79], R85 ;  /* 0x0000795504009986 */ /* 0x0005e8000c101126 */
[----:B------:R2:W-:Y:S04]  /*50c0*/  @!P5 STG.E.U8 desc[UR38][R6.64+0x78], R11 ;  /* 0x0000780b0600d986 */ /* 0x0005e8000c101126 */
[----:B------:R2:W-:Y:S02]  /*50d0*/  @!P0 STG.E.U8 desc[UR38][R6.64+0x79], R87 ;  /* 0x0000795706008986 */ /* 0x0005e4000c101126 */
.L_x_162:
[----:B------:R-:W-:Y:S05]  /*50e0*/  BSYNC B0 ;  /* 0x0000000000007941 */ /* 0x000fea0003800000 */
.L_x_32:
[----:B------:R-:W-:Y:S01]  /*50f0*/  IADD3 R16, P0, R16, UR36, RZ ;  /* 0x0000002410107c10 */ /* 0x000fe2000ff1e0ff */
[----:B------:R-:W-:Y:S01]  /*5100*/  ULDC.64 UR4, c[0x0][0x650] ;  /* 0x0001940000047ab9 */ /* 0x000fe20000000a00 */
[----:B--2---:R-:W-:Y:S01]  /*5110*/  PRMT R3, RZ, 0x7610, R3 ;  /* 0x00007610ff037816 */ /* 0x004fe20000000003 */
[----:B------:R-:W-:Y:S01]  /*5120*/  IMAD.MOV.U32 R100, RZ, RZ, -0x1 ;  /* 0xffffffffff647424 */ /* 0x000fe200078e00ff */
[----:B------:R-:W-:Y:S01]  /*5130*/  IADD3.X R17, R17, UR42, RZ, P0, !PT ;  /* 0x0000002a11117c10 */ /* 0x000fe200087fe4ff */
[----:B------:R-:W-:Y:S01]  /*5140*/  IMAD.MOV.U32 R23, RZ, RZ, -0x1 ;  /* 0xffffffffff177424 */ /* 0x000fe200078e00ff */
[----:B------:R-:W-:-:S04]  /*5150*/  ISETP.GE.U32.AND P0, PT, R16, UR4, PT ;  /* 0x0000000410007c0c */ /* 0x000fc8000bf06070 */
[----:B------:R-:W-:-:S13]  /*5160*/  ISETP.GE.U32.AND.EX P0, PT, R17, UR5, PT, P0 ;  /* 0x0000000511007c0c */ /* 0x000fda000bf06100 */
[----:B------:R-:W-:Y:S05]  /*5170*/  @P0 BRA `(.L_x_163) ;  /* 0x0000000400500947 */ /* 0x000fea0003800000 */
[----:B------:R-:W2:Y:S01]  /*5180*/  LDC.64 R10, c[0x0][0x628] ;  /* 0x00018a00ff0a7b82 */ /* 0x000ea20000000a00 */
[----:B------:R-:W3:Y:S01]  /*5190*/  S2R R12, SR_CTAID.X ;  /* 0x00000000000c7919 */ /* 0x000ee20000002500 */
[----:B------:R-:W-:Y:S02]  /*51a0*/  IMAD.MOV.U32 R8, RZ, RZ, R16 ;  /* 0x000000ffff087224 */ /* 0x000fe400078e0010 */
[----:B------:R-:W-:Y:S01]  /*51b0*/  IMAD.MOV.U32 R9, RZ, RZ, R17 ;  /* 0x000000ffff097224 */ /* 0x000fe200078e0011 */
[----:B------:R-:W0:Y:S03]  /*51c0*/  S2R R20, SR_CTAID.Y ;  /* 0x0000000000147919 */ /* 0x000e260000002600 */
[----:B------:R-:W0:Y:S08]  /*51d0*/  LDC R0, c[0x0][0x630] ;  /* 0x00018c00ff007b82 */ /* 0x000e300000000800 */
[----:B-1----:R-:W1:Y:S01]  /*51e0*/  LDC.64 R14, c[0x0][0x620] ;  /* 0x00018800ff0e7b82 */ /* 0x002e620000000a00 */
[----:B--2---:R-:W-:-:S04]  /*51f0*/  ISETP.NE.U32.AND P0, PT, R10, RZ, PT ;  /* 0x000000ff0a00720c */ /* 0x004fc80003f05070 */
[----:B------:R-:W-:-:S13]  /*5200*/  ISETP.NE.AND.EX P0, PT, R11, RZ, PT, P0 ;  /* 0x000000ff0b00720c */ /* 0x000fda0003f05300 */
[----:B01-3--:R-:W-:Y:S05]  /*5210*/  @!P0 BRA `(.L_x_164) ;  /* 0x0000000000288947 */ /* 0x00bfea0003800000 */
[----:B------:R-:W0:Y:S02]  /*5220*/  LDC R3, c[0x0][0x634] ;  /* 0x00018d00ff037b82 */ /* 0x000e240000000800 */
[----:B0-----:R-:W-:-:S05]  /*5230*/  IADD3 R3, P0, R16, R3, RZ ;  /* 0x0000000310037210 */ /* 0x001fca0007f1e0ff */
[----:B------:R-:W-:-:S04]  /*5240*/  IMAD.X R13, RZ, RZ, R17, P0 ;  /* 0x000000ffff0d7224 */ /* 0x000fc800000e0611 */
[----:B------:R-:W-:-:S04]  /*5250*/  IMAD.WIDE.U32 R4, R13, R10, RZ ;  /* 0x0000000a0d047225 */ /* 0x000fc800078e00ff */
[----:B----4-:R-:W-:-:S04]  /*5260*/  IMAD.WIDE.U32 R6, P0, R3, R11, R4 ;  /* 0x0000000b03067225 */ /* 0x010fc80007800004 */
[----:B------:R-:W-:-:S04]  /*5270*/  IMAD.WIDE.U32 R4, R3, R10, RZ ;  /* 0x0000000a03047225 */ /* 0x000fc800078e00ff */
[----:B------:R-:W-:Y:S01]  /*5280*/  IMAD.X R9, RZ, RZ, RZ, P0 ;  /* 0x000000ffff097224 */ /* 0x000fe200000e06ff */
[----:B------:R-:W-:Y:S01]  /*5290*/  IADD3 RZ, P0, R5, R6, RZ ;  /* 0x0000000605ff7210 */ /* 0x000fe20007f1e0ff */
[----:B------:R-:W-:-:S04]  /*52a0*/  IMAD.MOV.U32 R8, RZ, RZ, R7 ;  /* 0x000000ffff087224 */ /* 0x000fc800078e0007 */
[----:B------:R-:W-:-:S08]  /*52b0*/  IMAD.WIDE.U32.X R8, R13, R11, R8, P0 ;  /* 0x0000000b0d087225 */ /* 0x000fd000000e0408 */
.L_x_164:
[-CC-:B------:R-:W-:Y:S01]  /*52c0*/  SHF.R.U64 R23, R8, R0.reuse, R9.reuse ;  /* 0x0000000008177219 */ /* 0x180fe20000001209 */
[----:B----4-:R-:W0:Y:S01]  /*52d0*/  LDC.64 R26, c[0x0][0x640] ;  /* 0x00019000ff1a7b82 */ /* 0x010e220000000a00 */
[----:B------:R-:W-:Y:S01]  /*52e0*/  SHF.R.U32.HI R0, RZ, R0, R9 ;  /* 0x00000000ff007219 */ /* 0x000fe20000011609 */
[----:B------:R-:W-:Y:S01]  /*52f0*/  ULDC UR4, c[0x0][0x150] ;  /* 0x0000540000047ab9 */ /* 0x000fe20000000800 */
[----:B------:R-:W-:Y:S02]  /*5300*/  IADD3 R3, P0, RZ, -R23, RZ ;  /* 0x80000017ff037210 */ /* 0x000fe40007f1e0ff */
[----:B------:R-:W-:-:S03]  /*5310*/  I2FP.F32.U32 R7, R12 ;  /* 0x0000000c00077245 */ /* 0x000fc60000201000 */
[----:B------:R-:W1:Y:S01]  /*5320*/  LDC R6, c[0x0][0x618] ;  /* 0x00018600ff067b82 */ /* 0x000e620000000800 */
[----:B------:R-:W-:Y:S02]  /*5330*/  IMAD.X R5, RZ, RZ, ~R0, P0 ;  /* 0x000000ffff057224 */ /* 0x000fe400000e0e00 */
[----:B------:R-:W-:Y:S01]  /*5340*/  FMUL R7, R7, UR4 ;  /* 0x0000000407077c20 */ /* 0x000fe20008400000 */
[----:B------:R-:W-:Y:S01]  /*5350*/  ULDC UR4, c[0x0][0x154] ;  /* 0x0000550000047ab9 */ /* 0x000fe20000000800 */
[-C--:B------:R-:W-:Y:S02]  /*5360*/  IMAD R0, R5, R14.reuse, RZ ;  /* 0x0000000e05007224 */ /* 0x080fe400078e02ff */
[C---:B------:R-:W-:Y:S01]  /*5370*/  IMAD.WIDE.U32 R4, R3.reuse, R14, R16 ;  /* 0x0000000e03047225 */ /* 0x040fe200078e0010 */
[----:B------:R-:W2:Y:S01]  /*5380*/  LDC R8, c[0x0][0x608] ;  /* 0x00018200ff087b82 */ /* 0x000ea20000000800 */
[----:B------:R-:W3:Y:S02]  /*5390*/  F2I.U32.TRUNC.NTZ R7, R7 ;  /* 0x0000000700077305 */ /* 0x000ee4000020f000 */
[----:B------:R-:W-:Y:S01]  /*53a0*/  IMAD R3, R3, R15, R0 ;  /* 0x0000000f03037224 */ /* 0x000fe200078e0200 */
[----:B------:R-:W-:-:S03]  /*53b0*/  I2FP.F32.U32 R0, R20 ;  /* 0x0000001400007245 */ /* 0x000fc60000201000 */
[----:B------:R-:W-:Y:S01]  /*53c0*/  IMAD.IADD R3, R5, 0x1, R3 ;  /* 0x0000000105037824 */ /* 0x000fe200078e0203 */
[----:B------:R-:W4:Y:S01]  /*53d0*/  LDC R11, c[0x0][0x658] ;  /* 0x00019600ff0b7b82 */ /* 0x000f220000000800 */
[----:B0-----:R-:W-:-:S04]  /*53e0*/  ISETP.NE.U32.AND P0, PT, R26, RZ, PT ;  /* 0x000000ff1a00720c */ /* 0x001fc80003f05070 */
[----:B------:R-:W-:-:S03]  /*53f0*/  ISETP.NE.AND.EX P0, PT, R27, RZ, PT, P0 ;  /* 0x000000ff1b00720c */ /* 0x000fc60003f05300 */
[----:B------:R-:W0:Y:S01]  /*5400*/  LDC R9, c[0x0][0x144] ;  /* 0x00005100ff097b82 */ /* 0x000e220000000800 */
[-C--:B-1----:R-:W-:Y:S01]  /*5410*/  SHF.R.U64 R10, R4, R6.reuse, R3 ;  /* 0x00000006040a7219 */ /* 0x082fe20000001203 */
[----:B---3--:R-:W-:Y:S01]  /*5420*/  IMAD.MOV R7, RZ, RZ, -R7 ;  /* 0x000000ffff077224 */ /* 0x008fe200078e0a07 */
[----:B------:R-:W-:Y:S01]  /*5430*/  SHF.R.U32.HI R3, RZ, R6, R3 ;  /* 0x00000006ff037219 */ /* 0x000fe20000011603 */
[----:B------:R-:W-:-:S04]  /*5440*/  FMUL R6, R0, UR4 ;  /* 0x0000000400067c20 */ /* 0x000fc80008400000 */
[----:B------:R-:W1:Y:S01]  /*5450*/  LDC R21, c[0x0][0x148] ;  /* 0x00005200ff157b82 */ /* 0x000e620000000800 */
[----:B------:R3:W0:Y:S01]  /*5460*/  F2I.U32.TRUNC.NTZ R14, R6 ;  /* 0x00000006000e7305 */ /* 0x000622000020f000 */
[-CC-:B--2---:R-:W-:Y:S02]  /*5470*/  SHF.R.U64 R13, R10, R8.reuse, R3.reuse ;  /* 0x000000080a0d7219 */ /* 0x184fe40000001203 */
[----:B------:R-:W-:-:S04]  /*5480*/  SHF.R.U32.HI R0, RZ, R8, R3 ;  /* 0x00000008ff007219 */ /* 0x000fc80000011603 */
[----:B------:R-:W2:Y:S01]  /*5490*/  LDC R24, c[0x0][0x600] ;  /* 0x00018000ff187b82 */ /* 0x000ea20000000800 */
[-CC-:B----4-:R-:W-:Y:S02]  /*54a0*/  SHF.R.U64 R15, R13, R11.reuse, R0.reuse ;  /* 0x0000000b0d0f7219 */ /* 0x190fe40000001200 */
[----:B------:R-:W-:-:S03]  /*54b0*/  SHF.R.U32.HI R5, RZ, R11, R0 ;  /* 0x0000000bff057219 */ /* 0x000fc60000011600 */
[----:B------:R-:W-:Y:S02]  /*54c0*/  IMAD.MOV.U32 R4, RZ, RZ, R15 ;  /* 0x000000ffff047224 */ /* 0x000fe400078e000f */
[----:B------:R-:W4:Y:S01]  /*54d0*/  LDC R28, c[0x0][0x648] ;  /* 0x00019200ff1c7b82 */ /* 0x000f220000000800 */
[----:B0-----:R-:W-:-:S07]  /*54e0*/  IMAD R25, R9, R7, R12 ;  /* 0x0000000709197224 */ /* 0x001fce00078e020c */
[----:B------:R-:W0:Y:S08]  /*54f0*/  LDC R29, c[0x0][0x638] ;  /* 0x00018e00ff1d7b82 */ /* 0x000e300000000800 */
[----:B------:R-:W0:Y:S01]  /*5500*/  LDC R30, c[0x0][0x610] ;  /* 0x00018400ff1e7b82 */ /* 0x000e220000000800 */
[----:B-123--:R-:W-:Y:S05]  /*5510*/  @!P0 BRA `(.L_x_165) ;  /* 0x0000000000288947 */ /* 0x00efea0003800000 */
[----:B------:R-:W1:Y:S02]  /*5520*/  LDC R0, c[0x0][0x64c] ;  /* 0x00019300ff007b82 */ /* 0x000e640000000800 */
[----:B-1----:R-:W-:-:S05]  /*5530*/  IADD3 R3, P0, R15, R0, RZ ;  /* 0x000000000f037210 */ /* 0x002fca0007f1e0ff */
        /* <DEDUP_REMOVED lines=8> */
.L_x_165:
[----:B------:R-:W-:Y:S01]  /*55c0*/  ISETP.NE.AND P0, PT, R2, 0x1, PT ;  /* 0x000000010200780c */ /* 0x000fe20003f05270 */
[----:B------:R-:W-:Y:S01]  /*55d0*/  IMAD.MOV R14, RZ, RZ, -R14 ;  /* 0x000000ffff0e7224 */ /* 0x000fe200078e0a0e */
[----:B----4-:R-:W-:Y:S01]  /*55e0*/  SHF.R.U64 R3, R4, R28, R5 ;  /* 0x0000001c04037219 */ /* 0x010fe20000001205 */
[----:B------:R-:W-:Y:S01]  /*55f0*/  VIADD R5, R24, 0xffffffff ;  /* 0xffffffff18057836 */ /* 0x000fe20000000000 */
[----:B------:R-:W-:-:S03]  /*5600*/  LOP3.LUT R0, R13, R96, RZ, 0xc0, !PT ;  /* 0x000000600d007212 */ /* 0x000fc600078ec0ff */
[----:B------:R-:W-:Y:S01]  /*5610*/  IMAD.MOV R4, RZ, RZ, -R3 ;  /* 0x000000ffff047224 */ /* 0x000fe200078e0a03 */
[----:B------:R-:W-:Y:S01]  /*5620*/  LOP3.LUT R10, R10, R5, RZ, 0xc0, !PT ;  /* 0x000000050a0a7212 */ /* 0x000fe200078ec0ff */
[----:B------:R-:W-:Y:S02]  /*5630*/  IMAD R0, R93, R3, R0 ;  /* 0x000000035d007224 */ /* 0x000fe400078e0200 */
[----:B0-----:R-:W-:Y:S02]  /*5640*/  IMAD R3, R4, R29, R15 ;  /* 0x0000001d04037224 */ /* 0x001fe400078e020f */
[----:B------:R-:W-:Y:S02]  /*5650*/  @P0 IMAD R25, R21, R14, R20 ;  /* 0x0000000e15190224 */ /* 0x000fe400078e0214 */
[----:B------:R-:W-:Y:S02]  /*5660*/  IMAD R5, R3, R24, R10 ;  /* 0x0000001803057224 */ /* 0x000fe400078e020a */
[----:B------:R-:W-:-:S02]  /*5670*/  IMAD R0, R0, R30, R25 ;  /* 0x0000001e00007224 */ /* 0x000fc400078e0219 */
[----:B------:R-:W-:-:S03]  /*5680*/  IMAD.MOV.U32 R4, RZ, RZ, 0x1 ;  /* 0x00000001ff047424 */ /* 0x000fc600078e00ff */
[----:B------:R-:W-:Y:S02]  /*5690*/  SEL R100, R5, R0, !P0 ;  /* 0x0000000005647207 */ /* 0x000fe40004000000 */
[----:B------:R-:W-:Y:S02]  /*56a0*/  PRMT R3, R4, 0x7610, R3 ;  /* 0x0000761004037816 */ /* 0x000fe40000000003 */
[----:B------:R-:W-:-:S07]  /*56b0*/  SEL R0, R0, R5, !P0 ;  /* 0x0000000500007207 */ /* 0x000fce0004000000 */
.L_x_163:
[----:B------:R-:W-:Y:S01]  /*56c0*/  LOP3.LUT P0, RZ, R3, 0xff, RZ, 0xc0, !PT ;  /* 0x000000ff03ff7812 */ /* 0x000fe2000780c0ff */
[----:B------:R-:W-:-:S12]  /*56d0*/  IMAD.MOV.U32 R99, RZ, RZ, R0 ;  /* 0x000000ffff637224 */ /* 0x000fd800078e0000 */
[----:B------:R-:W-:Y:S05]  /*56e0*/  @P0 BRA `(.L_x_166) ;  /* 0xffffffbc00480947 */ /* 0x000fea000383ffff */
[----:B------:R-:W-:Y:S05]  /*56f0*/  EXIT ;  /* 0x000000000000794d */ /* 0x000fea0003800000 */
.L_x_7:
        /* <DEDUP_REMOVED lines=26> */
.L_x_168:
[----:B------:R-:W0:Y:S01]  /*58a0*/  LDC.64 R32, c[0x0][0x640] ;  /* 0x00019000ff207b82 */ /* 0x000e220000000a00 */
[-CC-:B------:R-:W-:Y:S01]  /*58b0*/  SHF.R.U64 R22, R14, R8.reuse, R15.reuse ;  /* 0x000000080e167219 */ /* 0x180fe2000000120f */
[----:B------:R-:W-:Y:S01]  /*58c0*/  IMAD.MOV.U32 R25, RZ, RZ, 0x1 ;  /* 0x00000001ff197424 */ /* 0x000fe200078e00ff */
[----:B------:R-:W-:Y:S02]  /*58d0*/  SHF.R.U32.HI R7, RZ, R8, R15 ;  /* 0x00000008ff077219 */ /* 0x000fe4000001160f */
[----:B------:R-:W-:-:S03]  /*58e0*/  IADD3 R13, P0, RZ, -R22, RZ ;  /* 0x80000016ff0d7210 */ /* 0x000fc60007f1e0ff */
[----:B------:R-:W1:Y:S02]  /*58f0*/  LDC R12, c[0x0][0x618] ;  /* 0x00018600ff0c7b82 */ /* 0x000e640000000800 */
[----:B------:R-:W-:Y:S02]  /*5900*/  IMAD.X R7, RZ, RZ, ~R7, P0 ;  /* 0x000000ffff077224 */ /* 0x000fe400000e0e07 */
[----:B------:R-:W-:-:S04]  /*5910*/  IMAD.WIDE.U32 R10, R13, R26, R16 ;  /* 0x0000001a0d0a7225 */ /* 0x000fc800078e0010 */
[----:B------:R-:W2:Y:S01]  /*5920*/  LDC R14, c[0x0][0x608] ;  /* 0x00018200ff0e7b82 */ /* 0x000ea20000000800 */
[----:B------:R-:W-:-:S04]  /*5930*/  IMAD R8, R7, R26, RZ ;  /* 0x0000001a07087224 */ /* 0x000fc800078e02ff */
[----:B------:R-:W-:-:S03]  /*5940*/  IMAD R7, R13, R27, R8 ;  /* 0x0000001b0d077224 */ /* 0x000fc600078e0208 */
[----:B------:R-:W3:Y:S01]  /*5950*/  LDC R30, c[0x0][0x658] ;  /* 0x00019600ff1e7b82 */ /* 0x000ee20000000800 */
[----:B------:R-:W-:Y:S01]  /*5960*/  IMAD.IADD R7, R11, 0x1, R7 ;  /* 0x000000010b077824 */ /* 0x000fe200078e0207 */
[----:B0-----:R-:W-:Y:S01]  /*5970*/  ISETP.NE.U32.AND P0, PT, R32, RZ, PT ;  /* 0x000000ff2000720c */ /* 0x001fe20003f05070 */
[----:B------:R-:W-:-:S03]  /*5980*/  IMAD.MOV.U32 R11, RZ, RZ, -0x1 ;  /* 0xffffffffff0b7424 */ /* 0x000fc600078e00ff */
        /* <DEDUP_REMOVED lines=8> */
[-C--:B---3--:R-:W-:Y:S02]  /*5a10*/  SHF.L.U32 R10, R11, R30.reuse, RZ ;  /* 0x0000001e0b0a7219 */ /* 0x088fe400000006ff */
[--C-:B------:R-:W-:Y:S02]  /*5a20*/  SHF.R.U64 R28, R26, R30, R7.reuse ;  /* 0x0000001e1a1c7219 */ /* 0x100fe40000001207 */
[----:B------:R-:W-:Y:S02]  /*5a30*/  LOP3.LUT R27, RZ, R10, RZ, 0x33, !PT ;  /* 0x0000000aff1b7212 */ /* 0x000fe400078e33ff */
[----:B------:R-:W-:Y:S01]  /*5a40*/  SHF.R.U32.HI R11, RZ, R30, R7 ;  /* 0x0000001eff0b7219 */ /* 0x000fe20000011607 */
[----:B------:R-:W3:Y:S01]  /*5a50*/  LDC R29, c[0x0][0x610] ;  /* 0x00018400ff1d7b82 */ /* 0x000ee20000000800 */
[----:B------:R-:W-:Y:S01]  /*5a60*/  IMAD.MOV.U32 R10, RZ, RZ, R28 ;  /* 0x000000ffff0a7224 */ /* 0x000fe200078e001c */
[----:B------:R-:W-:Y:S06]  /*5a70*/  @!P0 BRA `(.L_x_169) ;  /* 0x0000000000288947 */ /* 0x000fec0003800000 */
        /* <DEDUP_REMOVED lines=10> */
.L_x_169:
[----:B------:R-:W-:Y:S02]  /*5b20*/  ISETP.NE.AND P0, PT, R2, 0x1, PT ;  /* 0x000000010200780c */ /* 0x000fe40003f05270 */
[----:B-1----:R-:W-:Y:S01]  /*5b30*/  SHF.R.U64 R8, R10, R8, R11 ;  /* 0x000000080a087219 */ /* 0x002fe2000000120b */
[----:B0-----:R-:W-:Y:S01]  /*5b40*/  VIADD R11, R21, 0xffffffff ;  /* 0xffffffff150b7836 */ /* 0x001fe20000000000 */
[----:B------:R-:W-:Y:S02]  /*5b50*/  SHF.L.U32 R25, R25, R30, RZ ;  /* 0x0000001e19197219 */ /* 0x000fe400000006ff */
[----:B------:R-:W-:Y:S01]  /*5b60*/  LOP3.LUT R5, R26, R27, RZ, 0xc0, !PT ;  /* 0x0000001b1a057212 */ /* 0x000fe200078ec0ff */
[----:B------:R-:W-:-:S04]  /*5b70*/  IMAD.MOV R7, RZ, RZ, -R8 ;  /* 0x000000ffff077224 */ /* 0x000fc800078e0a08 */
[----:B------:R-:W-:Y:S02]  /*5b80*/  IMAD R5, R25, R8, R5 ;  /* 0x0000000819057224 */ /* 0x000fe400078e0205 */
[----:B------:R-:W-:Y:S01]  /*5b90*/  @P0 IMAD R6, R9, R24, R4 ;  /* 0x0000001809060224 */ /* 0x000fe200078e0204 */
[----:B------:R-:W-:Y:S01]  /*5ba0*/  LOP3.LUT R9, R20, R11, RZ, 0xc0, !PT ;  /* 0x0000000b14097212 */ /* 0x000fe200078ec0ff */
[----:B--2---:R-:W-:Y:S02]  /*5bb0*/  IMAD R4, R7, R23, R28 ;  /* 0x0000001707047224 */ /* 0x004fe400078e021c */
[----:B---3--:R-:W-:Y:S02]  /*5bc0*/  IMAD R6, R5, R29, R6 ;  /* 0x0000001d05067224 */ /* 0x008fe400078e0206 */
[----:B------:R-:W-:Y:S02]  /*5bd0*/  IMAD R5, R4, R21, R9 ;  /* 0x0000001504057224 */ /* 0x000fe400078e0209 */
[----:B------:R-:W-:-:S02]  /*5be0*/  IMAD.MOV.U32 R8, RZ, RZ, 0x1 ;  /* 0x00000001ff087424 */ /* 0x000fc400078e00ff */
[----:B------:R-:W-:Y:S01]  /*5bf0*/  IMAD.MOV.U32 R7, RZ, RZ, R22 ;  /* 0x000000ffff077224 */ /* 0x000fe200078e0016 */
[----:B------:R-:W-:Y:S02]  /*5c00*/  SEL R21, R5, R6, !P0 ;  /* 0x0000000605157207 */ /* 0x000fe40004000000 */
[----:B------:R-:W-:-:S07]  /*5c10*/  SEL R20, R6, R5, !P0 ;  /* 0x0000000506147207 */ /* 0x000fce0004000000 */
.L_x_167:
[----:B------:R-:W-:-:S08]  /*5c20*/  NOP ;  /* 0x0000000000007918 */ /* 0x000fd00000000000 */
[----:B------:R-:W0:-:S00]  /*5c30*/  USETMAXREG.DEALLOC.CTAPOOL 0x28 ;  /* 0x00000028000079c8 */ /* 0x000e0000080e0500 */
[----:B0-----:R-:W-:-:S13]  /*5c40*/  ISETP.NE.AND P0, PT, R3, RZ, PT ;  /* 0x000000ff0300720c */ /* 0x001fda0003f05270 */
[----:B------:R-:W-:Y:S05]  /*5c50*/  @P0 EXIT ;  /* 0x000000000000094d */ /* 0x000fea0003800000 */
[----:B------:R-:W-:Y:S01]  /*5c60*/  LOP3.LUT P0, RZ, R8, 0xff, RZ, 0xc0, !PT ;  /* 0x000000ff08ff7812 */ /* 0x000fe2000780c0ff */
[----:B------:R-:W-:Y:S02]  /*5c70*/  IMAD.MOV.U32 R3, RZ, RZ, 0x1 ;  /* 0x00000001ff037424 */ /* 0x000fe400078e00ff */
[----:B------:R-:W-:-:S10]  /*5c80*/  IMAD.MOV.U32 R8, RZ, RZ, RZ ;  /* 0x000000ffff087224 */ /* 0x000fd400078e00ff */
[----:B------:R-:W-:Y:S05]  /*5c90*/  @!P0 BRA `(.L_x_170) ;  /* 0x0000000c002c8947 */ /* 0x000fea0003800000 */
[----:B------:R-:W0:Y:S01]  /*5ca0*/  LDC R3, c[0x0][0x28c] ;  /* 0x0000a300ff037b82 */ /* 0x000e220000000800 */
[----:B------:R-:W1:Y:S01]  /*5cb0*/  S2R R12, SR_CgaCtaId ;  /* 0x00000000000c7919 */ /* 0x000e620000008800 */
[----:B------:R-:W-:Y:S01]  /*5cc0*/  ULDC UR5, c[0x0][0x658] ;  /* 0x0001960000057ab9 */ /* 0x000fe20000000800 */
[----:B------:R-:W-:Y:S01]  /*5cd0*/  UMOV UR6, 0xffffffff ;  /* 0xffffffff00067882 */ /* 0x000fe20000000000 */
[----:B------:R-:W-:Y:S01]  /*5ce0*/  BSSY B0, `(.L_x_170) ;  /* 0x00000c6000007945 */ /* 0x000fe20003800000 */
[----:B------:R-:W-:Y:S01]  /*5cf0*/  USHF.L.U32 UR6, UR6, UR5, URZ ;  /* 0x0000000506067299 */ /* 0x000fe2000800063f */
[----:B------:R-:W-:Y:S01]  /*5d00*/  IMAD.MOV.U32 R10, RZ, RZ, 0x1 ;  /* 0x00000001ff0a7424 */ /* 0x000fe200078e00ff */
[----:B------:R-:W-:Y:S01]  /*5d10*/  LOP3.LUT R9, R18, 0x2, RZ, 0xfc, !PT ;  /* 0x0000000212097812 */ /* 0x000fe200078efcff */
[----:B------:R-:W-:Y:S01]  /*5d20*/  IMAD.MOV.U32 R8, RZ, RZ, RZ ;  /* 0x000000ffff087224 */ /* 0x000fe200078e00ff */
[----:B------:R-:W-:Y:S01]  /*5d30*/  ULDC UR4, c[0x0][0x600] ;  /* 0x0001800000047ab9 */ /* 0x000fe20000000800 */
[----:B------:R-:W-:Y:S01]  /*5d40*/  UMOV UR7, 0x1 ;  /* 0x0000000100077882 */ /* 0x000fe20000000000 */
[----:B------:R-:W-:-:S02]  /*5d50*/  UIADD3 UR15, UR4, -0x1, URZ ;  /* 0xffffffff040f7890 */ /* 0x000fc4000fffe03f */
[----:B------:R-:W-:Y:S02]  /*5d60*/  USHF.L.U32 UR17, UR7, UR5, URZ ;  /* 0x0000000507117299 */ /* 0x000fe4000800063f */
[----:B------:R-:W-:Y:S01]  /*5d70*/  ULOP3.LUT UR16, URZ, UR6, URZ, 0x33, !UPT ;  /* 0x000000063f107292 */ /* 0x000fe2000f8e333f */
[----:B------:R-:W-:Y:S01]  /*5d80*/  ULDC.64 UR20, c[0x0][0x198] ;  /* 0x0000660000147ab9 */ /* 0x000fe20000000a00 */
[----:B0-----:R-:W-:-:S05]  /*5d90*/  VIADD R3, R3, 0x1f ;  /* 0x0000001f03037836 */ /* 0x001fca0000000000 */
[----:B------:R-:W-:-:S04]  /*5da0*/  SHF.R.S32.HI R4, RZ, 0x1f, R3 ;  /* 0x0000001fff047819 */ /* 0x000fc80000011403 */
[----:B------:R-:W-:Y:S01]  /*5db0*/  LEA.HI R11, R4, R3, RZ, 0x5 ;  /* 0x00000003040b7211 */ /* 0x000fe200078f28ff */
[C---:B-1----:R-:W-:Y:S02]  /*5dc0*/  IMAD.SHL.U32 R4, R12.reuse, 0x800, RZ ;  /* 0x000008000c047824 */ /* 0x042fe400078e00ff */
[----:B------:R-:W-:Y:S01]  /*5dd0*/  IMAD.SHL.U32 R12, R12, 0x40, RZ ;  /* 0x000000400c0c7824 */ /* 0x000fe200078e00ff */
[----:B------:R-:W-:Y:S01]  /*5de0*/  SHF.R.S32.HI R11, RZ, 0x5, R11 ;  /* 0x00000005ff0b7819 */ /* 0x000fe2000001140b */
[----:B------:R-:W-:Y:S01]  /*5df0*/  IMAD.MOV.U32 R3, RZ, RZ, 0x1 ;  /* 0x00000001ff037424 */ /* 0x000fe200078e00ff */
[----:B------:R-:W-:Y:S02]  /*5e00*/  LOP3.LUT R4, R4, 0x800, RZ, 0xc0, !PT ;  /* 0x0000080004047812 */ /* 0x000fe400078ec0ff */
[----:B------:R-:W-:Y:S01]  /*5e10*/  LOP3.LUT R12, R12, 0x40, RZ, 0xc0, !PT ;  /* 0x000000400c0c7812 */ /* 0x000fe200078ec0ff */
[----:B------:R-:W-:Y:S01]  /*5e20*/  VIADD R19, R11, 0x1 ;  /* 0x000000010b137836 */ /* 0x000fe20000000000 */
[----:B------:R-:W-:-:S07]  /*5e30*/  LOP3.LUT R13, R4, 0x3100, RZ, 0xfc, !PT ;  /* 0x00003100040d7812 */ /* 0x000fce00078efcff */
.L_x_181:
[----:B------:R-:W-:-:S03]  /*5e40*/  UMOV UR4, 0xffffffff ;  /* 0xffffffff00047882 */ /* 0x000fc60000000000 */
[----:B------:R-:W-:Y:S05]  /*5e50*/  BRA.DIV UR4, `(.L_x_171) ;  /* 0x0000000e04807947 */ /* 0x000fea000b800000 */
[----:B------:R-:W-:-:S13]  /*5e60*/  ELECT P6, URZ, PT ;  /* 0x00000000003f782f */ /* 0x000fda00038c0000 */
.L_x_191:
[----:B------:R-:W0:Y:S01]  /*5e70*/  LDC R4, c[0x0][0x28c] ;  /* 0x0000a300ff047b82 */ /* 0x000e220000000800 */
[----:B------:R-:W-:Y:S01]  /*5e80*/  BSSY B1, `(.L_x_172) ;  /* 0x0000038000017945 */ /* 0x000fe20003800000 */
[----:B0-----:R-:W-:-:S13]  /*5e90*/  ISETP.LT.OR P6, PT, R4, 0x1, !P6 ;  /* 0x000000010400780c */ /* 0x001fda00077c1670 */
[----:B------:R-:W-:Y:S05]  /*5ea0*/  @P6 BRA `(.L_x_173) ;  /* 0x0000000000d46947 */ /* 0x000fea0003800000 */
[----:B------:R-:W-:Y:S02]  /*5eb0*/  IMAD R21, R21, 0x80, R12 ;  /* 0x0000008015157824 */ /* 0x000fe400078e020c */
[----:B------:R-:W-:Y:S02]  /*5ec0*/  IMAD.SHL.U32 R20, R20, 0x80, RZ ;  /* 0x0000008014147824 */ /* 0x000fe400078e00ff */
[----:B------:R-:W-:Y:S02]  /*5ed0*/  IMAD.MOV.U32 R22, RZ, RZ, RZ ;  /* 0x000000ffff167224 */ /* 0x000fe400078e00ff */
[----:B------:R-:W-:Y:S02]  /*5ee0*/  IMAD.MOV.U32 R4, RZ, RZ, R19 ;  /* 0x000000ffff047224 */ /* 0x000fe400078e0013 */
[----:B------:R-:W-:Y:S02]  /*5ef0*/  IMAD.MOV.U32 R5, RZ, RZ, R3 ;  /* 0x000000ffff057224 */ /* 0x000fe400078e0003 */
[----:B------:R-:W-:-:S07]  /*5f00*/  IMAD.MOV.U32 R6, RZ, RZ, R8 ;  /* 0x000000ffff067224 */ /* 0x000fce00078e0008 */
.L_x_176:
[----:B------:R-:W0:Y:S01]  /*5f10*/  S2R R15, SR_CgaCtaId ;  /* 0x00000000000f7919 */ /* 0x000e220000008800 */
[----:B------:R-:W-:Y:S02]  /*5f20*/  MOV R14, 0x400 ;  /* 0x00000400000e7802 */ /* 0x000fe40000000f00 */
[----:B------:R-:W-:Y:S02]  /*5f30*/  ISETP.NE.AND P1, PT, R0, RZ, PT ;  /* 0x000000ff0000720c */ /* 0x000fe40003f25270 */
[----:B0-----:R-:W-:Y:S02]  /*5f40*/  LEA R25, R15, R14, 0x18 ;  /* 0x0000000e0f197211 */ /* 0x001fe400078ec0ff */
[----:B------:R-:W-:-:S09]  /*5f50*/  SHF.L.U32 R14, R5, 0x1f, RZ ;  /* 0x0000001f050e7819 */ /* 0x000fd200000006ff */
[----:B------:R-:W0:Y:S01]  /*5f60*/  @!P1 LDC R15, c[0x0][0x500] ;  /* 0x00014000ff0f9b82 */ /* 0x000e220000000800 */
[----:B------:R-:W-:-:S04]  /*5f70*/  IMAD R23, R6, 0x8, R25 ;  /* 0x0000000806177824 */ /* 0x000fc800078e0219 */
[----:B------:R-:W1:Y:S02]  /*5f80*/  SYNCS.PHASECHK.TRANS64.TRYWAIT P0, [R23+URZ+0x18], R14 ;  /* 0x0000180e170075a7 */ /* 0x000e64000800017f */
[----:B-1----:R-:W-:Y:S05]  /*5f90*/  @!P0 BRA `(.L_x_174) ;  /* 0x0000000c00508947 */ /* 0x002fea0003800000 */
.L_x_192:
[----:B-1----:R-:W-:Y:S01]  /*5fa0*/  PRMT R14, R9, 0x9910, RZ ;  /* 0x00009910090e7816 */ /* 0x002fe200000000ff */
[----:B0-----:R0:W-:Y:S03]  /*5fb0*/  @!P1 SYNCS.ARRIVE.TRANS64 RZ, [R23+URZ], R15 ;  /* 0x0000000f17ff99a7 */ /* 0x0011e6000800003f */
[----:B------:R-:W-:-:S13]  /*5fc0*/  ISETP.NE.AND P0, PT, R14, 0x2, PT ;  /* 0x000000020e00780c */ /* 0x000fda0003f05270 */
[----:B0-----:R-:W-:Y:S05]  /*5fd0*/  @P0 BRA `(.L_x_175) ;  /* 0x0000000000040947 */ /* 0x001fea0003800000 */
[----:B------:R-:W-:Y:S01]  /*5fe0*/  BPT.TRAP 0x1 ;  /* 0x000000040000795c */ /* 0x000fe20000300000 */
.L_x_175:
[----:B------:R-:W-:Y:S01]  /*5ff0*/  R2UR UR13, R25 ;  /* 0x00000000190d72ca */ /* 0x000fe200000e0000 */
[C---:B------:R-:W-:Y:S01]  /*6000*/  IMAD R25, R6.reuse, 0x1000, R25 ;  /* 0x0000100006197824 */ /* 0x040fe200078e0219 */
[----:B------:R-:W-:Y:S01]  /*6010*/  R2UR UR9, R23 ;  /* 0x00000000170972ca */ /* 0x000fe200000e0000 */
[----:B------:R-:W-:Y:S01]  /*6020*/  IMAD R14, R6, 0x1000, R13 ;  /* 0x00001000060e7824 */ /* 0x000fe200078e020d */
[----:B------:R-:W-:Y:S01]  /*6030*/  UIADD3 UR4, UP0, UR20, 0xf0, URZ ;  /* 0x000000f014047890 */ /* 0x000fe2000ff1e03f */
[----:B------:R-:W-:Y:S01]  /*6040*/  VIADD R4, R4, 0xffffffff ;  /* 0xffffffff04047836 */ /* 0x000fe20000000000 */
[----:B------:R-:W-:Y:S01]  /*6050*/  R2UR UR5, R25 ;  /* 0x00000000190572ca */ /* 0x000fe200000e0000 */
[----:B------:R-:W-:Y:S01]  /*6060*/  UIADD3 UR22, UP1, UR20, 0x1f0, URZ ;  /* 0x000001f014167890 */ /* 0x000fe2000ff3e03f */
[----:B------:R-:W-:Y:S01]  /*6070*/  R2UR UR8, R14 ;  /* 0x000000000e0872ca */ /* 0x000fe200000e0000 */
[----:B------:R-:W-:Y:S01]  /*6080*/  VIADD R6, R6, 0x1 ;  /* 0x0000000106067836 */ /* 0x000fe20000000000 */
[----:B------:R-:W-:Y:S01]  /*6090*/  R2UR UR11, R20 ;  /* 0x00000000140b72ca */ /* 0x000fe200000e0000 */
[----:B------:R-:W-:Y:S01]  /*60a0*/  UIADD3.X UR23, URZ, UR21, URZ, UP1, !UPT ;  /* 0x000000153f177290 */ /* 0x000fe20008ffe43f */
[----:B------:R-:W-:Y:S01]  /*60b0*/  R2UR UR10, R22 ;  /* 0x00000000160a72ca */ /* 0x000fe200000e0000 */
[----:B------:R-:W-:Y:S01]  /*60c0*/  UMOV UR6, 0x0 ;  /* 0x0000000000067882 */ /* 0x000fe20000000000 */
[----:B------:R-:W-:Y:S01]  /*60d0*/  R2UR UR12, R7 ;  /* 0x00000000070c72ca */ /* 0x000fe200000e0000 */
[----:B------:R-:W-:Y:S01]  /*60e0*/  UMOV UR7, 0x10000000 ;  /* 0x1000000000077882 */ /* 0x000fe20000000000 */
[----:B------:R-:W-:Y:S01]  /*60f0*/  R2UR UR18, R21 ;  /* 0x00000000151272ca */ /* 0x000fe200000e0000 */
[----:B------:R-:W-:Y:S01]  /*6100*/  UMOV UR19, 0x30000 ;  /* 0x0003000000137882 */ /* 0x000fe20000000000 */
[----:B------:R-:W-:Y:S01]  /*6110*/  ISETP.GT.AND P1, PT, R4, 0x1, PT ;  /* 0x000000010400780c */ /* 0x000fe20003f24270 */
[----:B------:R-:W-:Y:S01]  /*6120*/  UIADD3 UR14, UR5, 0x100, URZ ;  /* 0x00000100050e7890 */ /* 0x000fe2000fffe03f */
[----:B------:R-:W-:Y:S01]  /*6130*/  ISETP.NE.AND P0, PT, R6, 0x3, PT ;  /* 0x000000030600780c */ /* 0x000fe20003f05270 */
[----:B------:R-:W-:Y:S01]  /*6140*/  UIADD3.X UR5, URZ, UR21, URZ, UP0, !UPT ;  /* 0x000000153f057290 */ /* 0x000fe200087fe43f */
[----:B------:R-:W-:Y:S01]  /*6150*/  VIADD R22, R22, 0x20 ;  /* 0x0000002016167836 */ /* 0x000fe20000000000 */
[----:B------:R-:W-:Y:S01]  /*6160*/  UIADD3 UR13, UR13, UR8, URZ ;  /* 0x000000080d0d7290 */ /* 0x000fe2000fffe03f */
[----:B------:R-:W-:-:S02]  /*6170*/  SEL R14, RZ, 0x1, P0 ;  /* 0x00000001ff0e7807 */ /* 0x000fc40000000000 */
[----:B------:R-:W-:Y:S01]  /*6180*/  UMOV UR8, UR14 ;  /* 0x0000000e00087c82 */ /* 0x000fe20008000000 */
[----:B------:R-:W-:Y:S02]  /*6190*/  SEL R6, R6, RZ, P0 ;  /* 0x000000ff06067207 */ /* 0x000fe40000000000 */
[----:B------:R-:W-:Y:S01]  /*61a0*/  LOP3.LUT R5, R5, R14, RZ, 0x3c, !PT ;  /* 0x0000000e05057212 */ /* 0x000fe200078e3cff */
[----:B------:R0:W-:Y:S02]  /*61b0*/  UTMALDG.3D [UR8], [UR4], desc[UR6] ;  /* 0x00000608040075b4 */ /* 0x0001e40008011000 */
[----:B0-----:R-:W-:Y:S01]  /*61c0*/  UMOV UR11, UR18 ;  /* 0x00000012000b7c82 */ /* 0x001fe20008000000 */
[----:B------:R-:W-:Y:S02]  /*61d0*/  UMOV UR8, UR13 ;  /* 0x0000000d00087c82 */ /* 0x000fe40008000000 */
[----:B------:R0:W-:Y:S02]  /*61e0*/  UTMALDG.3D.MULTICAST [UR8], [UR22], UR19, desc[UR6] ;  /* 0x00000608160073b4 */ /* 0x0001e40008011813 */
[----:B0-----:R-:W-:Y:S05]  /*61f0*/  @P1 BRA `(.L_x_176) ;  /* 0xfffffffc00441947 */ /* 0x001fea000383ffff */
.L_x_173:
[----:B------:R-:W-:Y:S05]  /*6200*/  BSYNC B1 ;  /* 0x0000000000017941 */ /* 0x000fea0003800000 */
.L_x_172:
[----:B------:R-:W-:Y:S01]  /*6210*/  LOP3.LUT P1, RZ, R10, 0xff, RZ, 0xc0, !PT ;  /* 0x000000ff0aff7812 */ /* 0x000fe2000782c0ff */
[C---:B------:R-:W-:Y:S01]  /*6220*/  IMAD.IADD R7, R11.reuse, 0x1, R8 ;  /* 0x000000010b077824 */ /* 0x040fe200078e0208 */
[----:B------:R-:W-:Y:S01]  /*6230*/  ULDC.64 UR4, c[0x0][0x650] ;  /* 0x0001940000047ab9 */ /* 0x000fe20000000a00 */
[----:B------:R-:W-:Y:S01]  /*6240*/  ISETP.GE.U32.AND P2, PT, R11, 0x3, PT ;  /* 0x000000030b00780c */ /* 0x000fe20003f46070 */
[----:B------:R-:W-:Y:S01]  /*6250*/  BSSY B1, `(.L_x_177) ;  /* 0x000006c000017945 */ /* 0x000fe20003800000 */
[----:B------:R-:W-:Y:S01]  /*6260*/  IMAD.MOV.U32 R20, RZ, RZ, -0x1 ;  /* 0xffffffffff147424 */ /* 0x000fe200078e00ff */
[----:B------:R-:W-:Y:S01]  /*6270*/  ISETP.GT.U32.AND P0, PT, R7, 0x2, PT ;  /* 0x000000020700780c */ /* 0x000fe20003f04070 */
[----:B------:R-:W-:Y:S01]  /*6280*/  IMAD.MOV.U32 R21, RZ, RZ, -0x1 ;  /* 0xffffffffff157424 */ /* 0x000fe200078e00ff */
[----:B------:R-:W-:Y:S02]  /*6290*/  PRMT R10, RZ, 0x7610, R10 ;  /* 0x00007610ff0a7816 */ /* 0x000fe4000000000a */
[----:B------:R-:W-:-:S03]  /*62a0*/  ISETP.LT.U32.AND P0, PT, R11, 0x3, P0 ;  /* 0x000000030b00780c */ /* 0x000fc60000701070 */
[----:B------:R-:W0:Y:S01]  /*62b0*/  @P1 S2R R5, SR_CgaCtaId ;  /* 0x0000000000051919 */ /* 0x000e220000008800 */
[----:B------:R-:W-:-:S04]  /*62c0*/  @P1 MOV R4, 0x400 ;  /* 0x0000040000041802 */ /* 0x000fc80000000f00 */
[----:B0-----:R-:W-:Y:S01]  /*62d0*/  @P1 LEA R6, R5, R4, 0x18 ;  /* 0x0000000405061211 */ /* 0x001fe200078ec0ff */
[----:B------:R-:W-:Y:S01]  /*62e0*/  IMAD.WIDE.U32 R4, R7, -0x55555555, RZ ;  /* 0xaaaaaaab07047825 */ /* 0x000fe200078e00ff */
[----:B------:R-:W-:Y:S02]  /*62f0*/  SEL R4, RZ, 0x1, !P0 ;  /* 0x00000001ff047807 */ /* 0x000fe40004000000 */
[----:B------:R0:W-:Y:S01]  /*6300*/  @P1 SYNCS.ARRIVE.TRANS64.A1T0 RZ, [R6+URZ+0x48], RZ ;  /* 0x000048ff06ff19a7 */ /* 0x0001e2000810003f */
[----:B------:R-:W-:Y:S02]  /*6310*/  IADD3 R16, P1, R16, UR36, RZ ;  /* 0x0000002410107c10 */ /* 0x000fe4000ff3e0ff */
[----:B------:R-:W-:Y:S02]  /*6320*/  LOP3.LUT R3, R3, R4, RZ, 0x3c, !PT ;  /* 0x0000000403037212 */ /* 0x000fe400078e3cff */
[----:B------:R-:W-:Y:S02]  /*6330*/  IADD3.X R17, R17, UR42, RZ, P1, !PT ;  /* 0x0000002a11117c10 */ /* 0x000fe40008ffe4ff */
[----:B------:R-:W-:-:S02]  /*6340*/  ISETP.GE.U32.AND P0, PT, R16, UR4, PT ;  /* 0x0000000410007c0c */ /* 0x000fc4000bf06070 */
[----:B0-----:R-:W-:Y:S02]  /*6350*/  SHF.R.U32.HI R6, RZ, 0x1, R5 ;  /* 0x00000001ff067819 */ /* 0x001fe40000011605 */
[----:B------:R-:W-:Y:S02]  /*6360*/  ISETP.GE.U32.AND.EX P0, PT, R17, UR5, PT, P0 ;  /* 0x0000000511007c0c */ /* 0x000fe4000bf06100 */
[----:B------:R-:W-:Y:S01]  /*6370*/  @P2 LOP3.LUT R3, R3, 0x1, R6, 0x78, !PT ;  /* 0x0000000103032812 */ /* 0x000fe200078e7806 */
[----:B------:R-:W-:Y:S01]  /*6380*/  IMAD R8, R6, -0x3, R7 ;  /* 0xfffffffd06087824 */ /* 0x000fe200078e0207 */
[----:B------:R-:W-:Y:S01]  /*6390*/  PRMT R4, RZ, 0x7610, R4 ;  /* 0x00007610ff047816 */ /* 0x000fe20000000004 */
[----:B------:R-:W-:-:S08]  /*63a0*/  IMAD.MOV.U32 R7, RZ, RZ, -0x1 ;  /* 0xffffffffff077424 */ /* 0x000fd000078e00ff */
[----:B------:R-:W-:Y:S05]  /*63b0*/  @P0 BRA `(.L_x_178) ;  /* 0x0000000400540947 */ /* 0x000fea0003800000 */
[----:B------:R-:W0:Y:S01]  /*63c0*/  S2R R15, SR_CTAID.X ;  /* 0x00000000000f7919 */ /* 0x000e220000002500 */
[----:B------:R-:W-:Y:S01]  /*63d0*/  ULDC.64 UR4, c[0x0][0x628] ;  /* 0x00018a0000047ab9 */ /* 0x000fe20000000a00 */
[----:B------:R-:W-:Y:S01]  /*63e0*/  ULDC UR7, c[0x0][0x630] ;  /* 0x00018c0000077ab9 */ /* 0x000fe20000000800 */
[----:B------:R-:W-:Y:S01]  /*63f0*/  ISETP.NE.U32.AND P0, PT, RZ, UR4, PT ;  /* 0x00000004ff007c0c */ /* 0x000fe2000bf05070 */
[----:B------:R-:W1:Y:S01]  /*6400*/  S2R R20, SR_CTAID.Y ;  /* 0x0000000000147919 */ /* 0x000e620000002600 */
[----:B------:R-:W-:Y:S01]  /*6410*/  ULDC UR8, c[0x0][0x150] ;  /* 0x0000540000087ab9 */ /* 0x000fe20000000800 */
[----:B------:R-:W-:Y:S01]  /*6420*/  IMAD.MOV.U32 R4, RZ, RZ, R16 ;  /* 0x000000ffff047224 */ /* 0x000fe200078e0010 */
[----:B------:R-:W-:Y:S01]  /*6430*/  ISETP.NE.AND.EX P0, PT, RZ, UR5, PT, P0 ;  /* 0x00000005ff007c0c */ /* 0x000fe2000bf05300 */
[----:B------:R-:W-:Y:S01]  /*6440*/  IMAD.MOV.U32 R5, RZ, RZ, R17 ;  /* 0x000000ffff057224 */ /* 0x000fe200078e0011 */
[----:B0-----:R-:W-:-:S11]  /*6450*/  I2FP.F32.U32 R22, R15 ;  /* 0x0000000f00167245 */ /* 0x001fd60000201000 */
[----:B------:R-:W-:Y:S05]  /*6460*/  @!P0 BRA `(.L_x_179) ;  /* 0x0000000000288947 */ /* 0x000fea0003800000 */
[----:B------:R-:W-:Y:S02]  /*6470*/  ULDC UR6, c[0x0][0x634] ;  /* 0x00018d0000067ab9 */ /* 0x000fe40000000800 */
[----:B------:R-:W-:-:S05]  /*6480*/  IADD3 R5, P0, R16, UR6, RZ ;  /* 0x0000000610057c10 */ /* 0x000fca000ff1e0ff */
[----:B------:R-:W-:-:S04]  /*6490*/  IMAD.X R21, RZ, RZ, R17, P0 ;  /* 0x000000ffff157224 */ /* 0x000fc800000e0611 */
[----:B------:R-:W-:-:S04]  /*64a0*/  IMAD.WIDE.U32 R6, R21, UR4, RZ ;  /* 0x0000000415067c25 */ /* 0x000fc8000f8e00ff */
[----:B------:R-:W-:-:S04]  /*64b0*/  IMAD.WIDE.U32 R6, P0, R5, UR5, R6 ;  /* 0x0000000505067c25 */ /* 0x000fc8000f800006 */
[----:B------:R-:W-:-:S04]  /*64c0*/  IMAD.WIDE.U32 R4, R5, UR4, RZ ;  /* 0x0000000405047c25 */ /* 0x000fc8000f8e00ff */
[----:B------:R-:W-:Y:S01]  /*64d0*/  IMAD.MOV.U32 R4, RZ, RZ, R7 ;  /* 0x000000ffff047224 */ /* 0x000fe200078e0007 */
[----:B------:R-:W-:Y:S01]  /*64e0*/  IADD3 RZ, P1, R5, R6, RZ ;  /* 0x0000000605ff7210 */ /* 0x000fe20007f3e0ff */
[----:B------:R-:W-:-:S04]  /*64f0*/  IMAD.X R5, RZ, RZ, RZ, P0 ;  /* 0x000000ffff057224 */ /* 0x000fc800000e06ff */
[----:B------:R-:W-:-:S08]  /*6500*/  IMAD.WIDE.U32.X R4, R21, UR5, R4, P1 ;  /* 0x0000000515047c25 */ /* 0x000fd000088e0404 */
.L_x_179:
[--C-:B------:R-:W-:Y:S01]  /*6510*/  SHF.R.U64 R14, R4, UR7, R5.reuse ;  /* 0x00000007040e7c19 */ /* 0x100fe20008001205 */
[----:B------:R-:W-:Y:S01]  /*6520*/  FMUL R22, R22, UR8 ;  /* 0x0000000816167c20 */ /* 0x000fe20008400000 */
[----:B------:R-:W-:Y:S01]  /*6530*/  SHF.R.U32.HI R4, RZ, UR7, R5 ;  /* 0x00000007ff047c19 */ /* 0x000fe20008011605 */
[----:B------:R-:W0:Y:S01]  /*6540*/  LDC R6, c[0x0][0x144] ;  /* 0x00005100ff067b82 */ /* 0x000e220000000800 */
[----:B------:R-:W-:Y:S01]  /*6550*/  IADD3 R5, P0, RZ, -R14, RZ ;  /* 0x8000000eff057210 */ /* 0x000fe20007f1e0ff */
[----:B------:R-:W-:Y:S01]  /*6560*/  ULDC UR6, c[0x0][0x154] ;  /* 0x0000550000067ab9 */ /* 0x000fe20000000800 */
[----:B-1----:R-:W-:Y:S01]  /*6570*/  I2FP.F32.U32 R7, R20 ;  /* 0x0000001400077245 */ /* 0x002fe20000201000 */
[----:B------:R-:W1:Y:S01]  /*6580*/  F2I.U32.TRUNC.NTZ R22, R22 ;  /* 0x0000001600167305 */ /* 0x000e62000020f000 */
[----:B------:R-:W-:Y:S01]  /*6590*/  ULDC.64 UR4, c[0x0][0x620] ;  /* 0x0001880000047ab9 */ /* 0x000fe20000000a00 */
[----:B------:R-:W-:Y:S01]  /*65a0*/  IMAD.X R4, RZ, RZ, ~R4, P0 ;  /* 0x000000ffff047224 */ /* 0x000fe200000e0e04 */
[----:B------:R-:W-:Y:S01]  /*65b0*/  ISETP.NE.AND P2, PT, R2, 0x1, PT ;  /* 0x000000010200780c */ /* 0x000fe20003f45270 */
[----:B------:R-:W-:Y:S01]  /*65c0*/  FMUL R23, R7, UR6 ;  /* 0x0000000607177c20 */ /* 0x000fe20008400000 */
[----:B------:R-:W2:Y:S01]  /*65d0*/  LDC R25, c[0x0][0x148] ;  /* 0x00005200ff197b82 */ /* 0x000ea20000000800 */
[----:B------:R-:W-:Y:S01]  /*65e0*/  IMAD R4, R4, UR4, RZ ;  /* 0x0000000404047c24 */ /* 0x000fe2000f8e02ff */
[----:B------:R-:W-:-:S02]  /*65f0*/  ULDC.64 UR6, c[0x0][0x640] ;  /* 0x0001900000067ab9 */ /* 0x000fc40000000a00 */
[----:B------:R-:W-:Y:S01]  /*6600*/  ISETP.NE.U32.AND P0, PT, RZ, UR6, PT ;  /* 0x00000006ff007c0c */ /* 0x000fe2000bf05070 */
[----:B------:R-:W3:Y:S01]  /*6610*/  F2I.U32.TRUNC.NTZ R23, R23 ;  /* 0x0000001700177305 */ /* 0x000ee2000020f000 */
[C---:B------:R-:W-:Y:S02]  /*6620*/  IMAD R7, R5.reuse, UR5, R4 ;  /* 0x0000000505077c24 */ /* 0x040fe4000f8e0204 */
[----:B------:R-:W-:Y:S01]  /*6630*/  IMAD.WIDE.U32 R4, R5, UR4, R16 ;  /* 0x0000000405047c25 */ /* 0x000fe2000f8e0010 */
[----:B------:R-:W-:Y:S01]  /*6640*/  ULDC UR4, c[0x0][0x618] ;  /* 0x0001860000047ab9 */ /* 0x000fe20000000800 */
[----:B------:R-:W-:Y:S02]  /*6650*/  ISETP.NE.AND.EX P0, PT, RZ, UR7, PT, P0 ;  /* 0x00000007ff007c0c */ /* 0x000fe4000bf05300 */
[----:B------:R-:W-:Y:S02]  /*6660*/  IMAD.IADD R5, R5, 0x1, R7 ;  /* 0x0000000105057824 */ /* 0x000fe400078e0207 */
[----:B-1----:R-:W-:-:S03]  /*6670*/  IMAD.MOV R22, RZ, RZ, -R22 ;  /* 0x000000ffff167224 */ /* 0x002fc600078e0a16 */
[----:B------:R-:W-:Y:S01]  /*6680*/  SHF.R.U64 R21, R4, UR4, R5 ;  /* 0x0000000404157c19 */ /* 0x000fe20008001205 */
[----:B0-----:R-:W-:Y:S01]  /*6690*/  IMAD R15, R6, R22, R15 ;  /* 0x00000016060f7224 */ /* 0x001fe200078e020f */
[----:B------:R-:W-:Y:S01]  /*66a0*/  SHF.R.U32.HI R4, RZ, UR4, R5 ;  /* 0x00000004ff047c19 */ /* 0x000fe20008011605 */
[----:B------:R-:W-:Y:S01]  /*66b0*/  ULDC UR4, c[0x0][0x608] ;  /* 0x0001820000047ab9 */ /* 0x000fe20000000800 */
[----:B---3--:R-:W-:Y:S02]  /*66c0*/  IMAD.MOV R6, RZ, RZ, -R23 ;  /* 0x000000ffff067224 */ /* 0x008fe400078e0a17 */
[--C-:B------:R-:W-:Y:S02]  /*66d0*/  SHF.R.U64 R22, R21, UR4, R4.reuse ;  /* 0x0000000415167c19 */ /* 0x100fe40008001204 */
[----:B------:R-:W-:Y:S01]  /*66e0*/  SHF.R.U32.HI R5, RZ, UR4, R4 ;  /* 0x00000004ff057c19 */ /* 0x000fe20008011604 */
[----:B------:R-:W-:Y:S01]  /*66f0*/  ULDC UR4, c[0x0][0x658] ;  /* 0x0001960000047ab9 */ /* 0x000fe20000000800 */
[----:B--2---:R-:W-:-:S02]  /*6700*/  @P2 IMAD R15, R25, R6, R20 ;  /* 0x00000006190f2224 */ /* 0x004fc400078e0214 */
[--C-:B------:R-:W-:Y:S02]  /*6710*/  SHF.R.U64 R20, R22, UR4, R5.reuse ;  /* 0x0000000416147c19 */ /* 0x100fe40008001205 */
[----:B------:R-:W-:-:S03]  /*6720*/  SHF.R.U32.HI R23, RZ, UR4, R5 ;  /* 0x00000004ff177c19 */ /* 0x000fc60008011605 */
[----:B------:R-:W-:Y:S02]  /*6730*/  IMAD.MOV.U32 R6, RZ, RZ, R20 ;  /* 0x000000ffff067224 */ /* 0x000fe400078e0014 */
[----:B------:R-:W-:Y:S01]  /*6740*/  IMAD.MOV.U32 R5, RZ, RZ, R23 ;  /* 0x000000ffff057224 */ /* 0x000fe200078e0017 */
[----:B------:R-:W-:Y:S06]  /*6750*/  @!P0 BRA `(.L_x_180) ;  /* 0x00000000002c8947 */ /* 0x000fec0003800000 */
        /* <DEDUP_REMOVED lines=9> */
[----:B------:R-:W-:-:S04]  /*67f0*/  IMAD.WIDE.U32.X R4, R23, UR7, R4, P1 ;  /* 0x0000000717047c25 */ /* 0x000fc800088e0404 */
[----:B------:R-:W-:-:S07]  /*6800*/  IMAD.MOV.U32 R6, RZ, RZ, R4 ;  /* 0x000000ffff067224 */ /* 0x000fce00078e0004 */
.L_x_180:
[----:B------:R-:W-:Y:S01]  /*6810*/  ULDC UR4, c[0x0][0x648] ;  /* 0x0001920000047ab9 */ /* 0x000fe20000000800 */
[----:B------:R-:W-:Y:S01]  /*6820*/  LOP3.LUT R4, R22, UR16, RZ, 0xc0, !PT ;  /* 0x0000001016047c12 */ /* 0x000fe2000f8ec0ff */
[----:B------:R-:W-:Y:S01]  /*6830*/  ULDC UR5, c[0x0][0x610] ;  /* 0x0001840000057ab9 */ /* 0x000fe20000000800 */
[----:B------:R-:W-:Y:S01]  /*6840*/  SHF.R.U64 R5, R6, UR4, R5 ;  /* 0x0000000406057c19 */ /* 0x000fe20008001205 */
[----:B------:R-:W-:Y:S01]  /*6850*/  ULDC UR4, c[0x0][0x638] ;  /* 0x00018e0000047ab9 */ /* 0x000fe20000000800 */
[----:B------:R-:W-:-:S03]  /*6860*/  LOP3.LUT R21, R21, UR15, RZ, 0xc0, !PT ;  /* 0x0000000f15157c12 */ /* 0x000fc6000f8ec0ff */
[----:B------:R-:W-:Y:S02]  /*6870*/  IMAD.MOV R7, RZ, RZ, -R5 ;  /* 0x000000ffff077224 */ /* 0x000fe400078e0a05 */
[----:B------:R-:W-:Y:S02]  /*6880*/  IMAD R4, R5, UR17, R4 ;  /* 0x0000001105047c24 */ /* 0x000fe4000f8e0204 */
[----:B------:R-:W-:Y:S01]  /*6890*/  IMAD R20, R7, UR4, R20 ;  /* 0x0000000407147c24 */ /* 0x000fe2000f8e0214 */
[----:B------:R-:W-:Y:S01]  /*68a0*/  ULDC UR4, c[0x0][0x600] ;  /* 0x0001800000047ab9 */ /* 0x000fe20000000800 */
[----:B------:R-:W-:Y:S02]  /*68b0*/  IMAD R15, R4, UR5, R15 ;  /* 0x00000005040f7c24 */ /* 0x000fe4000f8e020f */
[----:B------:R-:W-:Y:S02]  /*68c0*/  IMAD R20, R20, UR4, R21 ;  /* 0x0000000414147c24 */ /* 0x000fe4000f8e0215 */
[----:B------:R-:W-:-:S02]  /*68d0*/  IMAD.MOV.U32 R4, RZ, RZ, 0x1 ;  /* 0x00000001ff047424 */ /* 0x000fc400078e00ff */
[----:B------:R-:W-:Y:S01]  /*68e0*/  IMAD.MOV.U32 R7, RZ, RZ, R14 ;  /* 0x000000ffff077224 */ /* 0x000fe200078e000e */
[----:B------:R-:W-:Y:S02]  /*68f0*/  SEL R21, R20, R15, !P2 ;  /* 0x0000000f14157207 */ /* 0x000fe40005000000 */
[----:B------:R-:W-:-:S07]  /*6900*/  SEL R20, R15, R20, !P2 ;  /* 0x000000140f147207 */ /* 0x000fce0005000000 */
.L_x_178:
[----:B------:R-:W-:Y:S05]  /*6910*/  BSYNC B1 ;  /* 0x0000000000017941 */ /* 0x000fea0003800000 */
.L_x_177:
[----:B------:R-:W-:-:S13]  /*6920*/  LOP3.LUT P0, RZ, R4, 0xff, RZ, 0xc0, !PT ;  /* 0x000000ff04ff7812 */ /* 0x000fda000780c0ff */
[----:B------:R-:W-:Y:S05]  /*6930*/  @P0 BRA `(.L_x_181) ;  /* 0xfffffff400400947 */ /* 0x000fea000383ffff */
[----:B------:R-:W-:Y:S05]  /*6940*/  BSYNC B0 ;  /* 0x0000000000007941 */ /* 0x000fea0003800000 */
.L_x_170:
[----:B------:R-:W-:-:S03]  /*6950*/  UMOV UR4, 0xffffffff ;  /* 0xffffffff00047882 */ /* 0x000fc60000000000 */
[----:B------:R-:W-:Y:S05]  /*6960*/  BRA.DIV UR4, `(.L_x_182) ;  /* 0x0000000204f07947 */ /* 0x000fea000b800000 */
[----:B------:R-:W-:-:S13]  /*6970*/  ELECT P6, URZ, PT ;  /* 0x00000000003f782f */ /* 0x000fda00038c0000 */
.L_x_195:
[----:B------:R-:W-:Y:S04]  /*6980*/  BSSY B0, `(.L_x_183) ;  /* 0x0000022000007945 */ /* 0x000fe80003800000 */
[----:B------:R-:W-:Y:S05]  /*6990*/  @!P6 BRA `(.L_x_184) ;  /* 0x000000000080e947 */ /* 0x000fea0003800000 */
[----:B------:R-:W-:-:S04]  /*69a0*/  LOP3.LUT R18, R18, 0x2, RZ, 0xfc, !PT ;  /* 0x0000000212127812 */ /* 0x000fc800078efcff */
[----:B------:R-:W-:-:S13]  /*69b0*/  ISETP.NE.AND P0, PT, R18, 0x3, PT ;  /* 0x000000031200780c */ /* 0x000fda0003f05270 */
[----:B------:R-:W-:Y:S05]  /*69c0*/  @!P0 BRA `(.L_x_185) ;  /* 0x0000000000048947 */ /* 0x000fea0003800000 */
[----:B------:R-:W-:Y:S01]  /*69d0*/  BPT.TRAP 0x1 ;  /* 0x000000040000795c */ /* 0x000fe20000300000 */
.L_x_185:
[----:B------:R-:W0:Y:S01]  /*69e0*/  S2R R5, SR_CgaCtaId ;  /* 0x0000000000057919 */ /* 0x000e220000008800 */
[----:B------:R-:W-:Y:S02]  /*69f0*/  MOV R0, 0x400 ;  /* 0x0000040000007802 */ /* 0x000fe40000000f00 */
[----:B------:R-:W-:Y:S02]  /*6a00*/  SHF.L.U32 R2, R3, 0x1f, RZ ;  /* 0x0000001f03027819 */ /* 0x000fe400000006ff */
[----:B0-----:R-:W-:-:S05]  /*6a10*/  LEA R5, R5, R0, 0x18 ;  /* 0x0000000005057211 */ /* 0x001fca00078ec0ff */
[----:B------:R-:W-:-:S04]  /*6a20*/  VIADD R5, R5, 0x18 ;  /* 0x0000001805057836 */ /* 0x000fc80000000000 */
[C---:B------:R-:W-:Y:S02]  /*6a30*/  IMAD R7, R8.reuse, 0x8, R5 ;  /* 0x0000000808077824 */ /* 0x040fe400078e0205 */
[----:B------:R-:W-:Y:S02]  /*6a40*/  VIADD R8, R8, 0x1 ;  /* 0x0000000108087836 */ /* 0x000fe40000000000 */
[----:B------:R-:W0:Y:S03]  /*6a50*/  SYNCS.PHASECHK.TRANS64.TRYWAIT P0, [R7+URZ], R2 ;  /* 0x00000002070075a7 */ /* 0x000e26000800017f */
[----:B------:R-:W-:-:S04]  /*6a60*/  ISETP.NE.AND P1, PT, R8, 0x3, PT ;  /* 0x000000030800780c */ /* 0x000fc80003f25270 */
[----:B------:R-:W-:Y:S02]  /*6a70*/  SEL R0, RZ, 0x1, P1 ;  /* 0x00000001ff007807 */ /* 0x000fe40000800000 */
[----:B------:R-:W-:Y:S02]  /*6a80*/  SEL R8, R8, RZ, P1 ;  /* 0x000000ff08087207 */ /* 0x000fe40000800000 */
[----:B------:R-:W-:-:S03]  /*6a90*/  LOP3.LUT R9, R3, R0, RZ, 0x3c, !PT ;  /* 0x0000000003097212 */ /* 0x000fc600078e3cff */
[----:B------:R-:W-:Y:S01]  /*6aa0*/  IMAD R4, R8, 0x8, R5 ;  /* 0x0000000808047824 */ /* 0x000fe200078e0205 */
[----:B------:R-:W-:Y:S01]  /*6ab0*/  SHF.L.U32 R3, R9, 0x1f, RZ ;  /* 0x0000001f09037819 */ /* 0x000fe200000006ff */
[----:B0-----:R-:W-:Y:S06]  /*6ac0*/  @!P0 BRA `(.L_x_186) ;  /* 0x0000000000b88947 */ /* 0x001fec0003800000 */
.L_x_196:
[----:B------:R-:W1:Y:S01]  /*6ad0*/  SYNCS.PHASECHK.TRANS64.TRYWAIT P0, [R4+URZ], R3 ;  /* 0x00000003040075a7 */ /* 0x000e62000800017f */
[----:B------:R-:W-:-:S05]  /*6ae0*/  VIADD R0, R8, 0x1 ;  /* 0x0000000108007836 */ /* 0x000fca0000000000 */
[----:B------:R-:W-:-:S04]  /*6af0*/  ISETP.NE.AND P1, PT, R0, 0x3, PT ;  /* 0x000000030000780c */ /* 0x000fc80003f25270 */
[----:B0-----:R-:W-:Y:S02]  /*6b00*/  SEL R2, RZ, 0x1, P1 ;  /* 0x00000001ff027807 */ /* 0x001fe40000800000 */
[----:B------:R-:W-:Y:S02]  /*6b10*/  SEL R0, R0, RZ, P1 ;  /* 0x000000ff00007207 */ /* 0x000fe40000800000 */
[----:B------:R-:W-:Y:S01]  /*6b20*/  LOP3.LUT R2, R9, R2, RZ, 0x3c, !PT ;  /* 0x0000000209027212 */ /* 0x000fe200078e3cff */
[----:B-1----:R-:W-:Y:S06]  /*6b30*/  @!P0 BRA `(.L_x_187) ;  /* 0x0000000000b08947 */ /* 0x002fec0003800000 */
.L_x_197:
[----:B------:R-:W-:Y:S01]  /*6b40*/  IMAD R5, R0, 0x8, R5 ;  /* 0x0000000800057824 */ /* 0x000fe200078e0205 */
[----:B------:R-:W-:-:S07]  /*6b50*/  SHF.L.U32 R0, R2, 0x1f, RZ ;  /* 0x0000001f02007819 */ /* 0x000fce00000006ff */
.L_x_188:
[----:B-1----:R1:W2:Y:S02]  /*6b60*/  SYNCS.PHASECHK.TRANS64.TRYWAIT P0, [R5+URZ], R0 ;  /* 0x00000000050075a7 */ /* 0x0022a4000800017f */
[----:B--2---:R-:W-:Y:S05]  /*6b70*/  @!P0 NANOSLEEP.SYNCS 0x989680 ;  /* 0x009896800000895d */ /* 0x004fea0003900000 */
[----:B------:R-:W2:Y:S02]  /*6b80*/  @!P0 SYNCS.PHASECHK.TRANS64 P0, [R5+URZ], R0 ;  /* 0x00000000050085a7 */ /* 0x000ea4000800007f */
[----:B--2---:R-:W-:Y:S05]  /*6b90*/  @!P0 BRA `(.L_x_188) ;  /* 0xfffffffc00f08947 */ /* 0x004fea000383ffff */
.L_x_184:
[----:B------:R-:W-:Y:S05]  /*6ba0*/  BSYNC B0 ;  /* 0x0000000000007941 */ /* 0x000fea0003800000 */
.L_x_183:
[----:B------:R-:W-:Y:S05]  /*6bb0*/  EXIT ;  /* 0x000000000000794d */ /* 0x000fea0003800000 */
.L_x_21:
[----:B-1----:R1:W2:Y:S02]  /*6bc0*/  SYNCS.PHASECHK.TRANS64.TRYWAIT P1, [R3+URZ], R0 ;  /* 0x00000000030075a7 */ /* 0x0022a4000802017f */
[----:B--2---:R-:W-:Y:S05]  /*6bd0*/  @!P1 NANOSLEEP.SYNCS 0x989680 ;  /* 0x009896800000995d */ /* 0x004fea0003900000 */
[----:B------:R-:W2:Y:S02]  /*6be0*/  @!P1 SYNCS.PHASECHK.TRANS64 P1, [R3+URZ], R0 ;  /* 0x00000000030095a7 */ /* 0x000ea4000802007f */
[----:B--2---:R-:W-:Y:S05]  /*6bf0*/  @!P1 BRA `(.L_x_21) ;  /* 0xfffffffc00f09947 */ /* 0x004fea000383ffff */
[----:B------:R-:W-:Y:S05]  /*6c00*/  BRA `(.L_x_20) ;  /* 0xffffffa800d07947 */ /* 0x000fea000383ffff */
.L_x_26:
[----:B-1----:R1:W2:Y:S02]  /*6c10*/  SYNCS.PHASECHK.TRANS64.TRYWAIT P1, [R5+URZ], R4 ;  /* 0x00000004050075a7 */ /* 0x0022a4000802017f */
[----:B--2---:R-:W-:Y:S05]  /*6c20*/  @!P1 NANOSLEEP.SYNCS 0x989680 ;  /* 0x009896800000995d */ /* 0x004fea0003900000 */
[----:B------:R-:W2:Y:S02]  /*6c30*/  @!P1 SYNCS.PHASECHK.TRANS64 P1, [R5+URZ], R4 ;  /* 0x00000004050095a7 */ /* 0x000ea4000802007f */
[----:B--2---:R-:W-:Y:S05]  /*6c40*/  @!P1 BRA `(.L_x_26) ;  /* 0xfffffffc00f09947 */ /* 0x004fea000383ffff */
[----:B------:R-:W-:Y:S05]  /*6c50*/  BRA `(.L_x_25) ;  /* 0xffffffac00507947 */ /* 0x000fea000383ffff */
.L_x_171:
[----:B------:R-:W-:Y:S01]  /*6c60*/  BSSY B1, `(.L_x_189) ;  /* 0x0000006000017945 */ /* 0x000fe20003800000 */
[----:B------:R-:W-:-:S07]  /*6c70*/  IMAD.MOV.U32 R15, RZ, RZ, -0x1 ;  /* 0xffffffffff0f7424 */ /* 0x000fce00078e00ff */
[----:B------:R-:W-:Y:S05]  /*6c80*/  WARPSYNC.COLLECTIVE R15, `(.L_x_190) ;  /* 0x000000000f0c7348 */ /* 0x000fea0003c00000 */
[----:B------:R-:W-:Y:S02]  /*6c90*/  ELECT P6, UR62, PT ;  /* 0x00000000003e782f */ /* 0x000fe400038c0000 */
[----:B------:R-:W-:Y:S01]  /*6ca0*/  MOV R14, UR62 ;  /* 0x0000003e000e7c02 */ /* 0x000fe20008000f00 */
[----:B------:R-:W-:Y:S10]  /*6cb0*/  ENDCOLLECTIVE ;  /* 0x000000000000791b */ /* 0x000ff40003800000 */
.L_x_190:
[----:B------:R-:W-:Y:S05]  /*6cc0*/  BSYNC B1 ;  /* 0x0000000000017941 */ /* 0x000fea0003800000 */
.L_x_189:
[----:B------:R-:W-:Y:S05]  /*6cd0*/  BRA `(.L_x_191) ;  /* 0xfffffff000647947 */ /* 0x000fea000383ffff */
.L_x_174:
[----:B-1----:R1:W2:Y:S02]  /*6ce0*/  SYNCS.PHASECHK.TRANS64.TRYWAIT P0, [R23+URZ+0x18], R14 ;  /* 0x0000180e170075a7 */ /* 0x0022a4000800017f */
[----:B--2---:R-:W-:Y:S05]  /*6cf0*/  @!P0 NANOSLEEP.SYNCS 0x989680 ;  /* 0x009896800000895d */ /* 0x004fea0003900000 */
[----:B------:R-:W2:Y:S02]  /*6d00*/  @!P0 SYNCS.PHASECHK.TRANS64 P0, [R23+URZ+0x18], R14 ;  /* 0x0000180e170085a7 */ /* 0x000ea4000800007f */
[----:B--2---:R-:W-:Y:S05]  /*6d10*/  @!P0 BRA `(.L_x_174) ;  /* 0xfffffffc00f08947 */ /* 0x004fea000383ffff */
[----:B------:R-:W-:Y:S05]  /*6d20*/  BRA `(.L_x_192) ;  /* 0xfffffff0009c7947 */ /* 0x000fea000383ffff */
.L_x_182:
[----:B------:R-:W-:Y:S01]  /*6d30*/  BSSY B0, `(.L_x_193) ;  /* 0x0000006000007945 */ /* 0x000fe20003800000 */
[----:B------:R-:W-:-:S07]  /*6d40*/  IMAD.MOV.U32 R15, RZ, RZ, -0x1 ;  /* 0xffffffffff0f7424 */ /* 0x000fce00078e00ff */
[----:B------:R-:W-:Y:S05]  /*6d50*/  WARPSYNC.COLLECTIVE R15, `(.L_x_194) ;  /* 0x000000000f0c7348 */ /* 0x000fea0003c00000 */
[----:B------:R-:W-:Y:S02]  /*6d60*/  ELECT P6, UR62, PT ;  /* 0x00000000003e782f */ /* 0x000fe400038c0000 */
[----:B------:R-:W-:Y:S01]  /*6d70*/  MOV R14, UR62 ;  /* 0x0000003e000e7c02 */ /* 0x000fe20008000f00 */
[----:B------:R-:W-:Y:S10]  /*6d80*/  ENDCOLLECTIVE ;  /* 0x000000000000791b */ /* 0x000ff40003800000 */
.L_x_194:
[----:B------:R-:W-:Y:S05]  /*6d90*/  BSYNC B0 ;  /* 0x0000000000007941 */ /* 0x000fea0003800000 */
.L_x_193:
[----:B------:R-:W-:Y:S05]  /*6da0*/  BRA `(.L_x_195) ;  /* 0xfffffff800f47947 */ /* 0x000fea000383ffff */
.L_x_186:
[----:B0-----:R0:W1:Y:S02]  /*6db0*/  SYNCS.PHASECHK.TRANS64.TRYWAIT P0, [R7+URZ], R2 ;  /* 0x00000002070075a7 */ /* 0x001064000800017f */
[----:B-1----:R-:W-:Y:S05]  /*6dc0*/  @!P0 NANOSLEEP.SYNCS 0x989680 ;  /* 0x009896800000895d */ /* 0x002fea0003900000 */
[----:B------:R-:W1:Y:S02]  /*6dd0*/  @!P0 SYNCS.PHASECHK.TRANS64 P0, [R7+URZ], R2 ;  /* 0x00000002070085a7 */ /* 0x000e64000800007f */
[----:B-1----:R-:W-:Y:S05]  /*6de0*/  @!P0 BRA `(.L_x_186) ;  /* 0xfffffffc00f08947 */ /* 0x002fea000383ffff */
[----:B------:R-:W-:Y:S05]  /*6df0*/  BRA `(.L_x_196) ;  /* 0xfffffffc00347947 */ /* 0x000fea000383ffff */
.L_x_187:
[----:B0-----:R0:W1:Y:S02]  /*6e00*/  SYNCS.PHASECHK.TRANS64.TRYWAIT P0, [R4+URZ], R3 ;  /* 0x00000003040075a7 */ /* 0x001064000800017f */
[----:B-1----:R-:W-:Y:S05]  /*6e10*/  @!P0 NANOSLEEP.SYNCS 0x989680 ;  /* 0x009896800000895d */ /* 0x002fea0003900000 */
[----:B------:R-:W1:Y:S02]  /*6e20*/  @!P0 SYNCS.PHASECHK.TRANS64 P0, [R4+URZ], R3 ;  /* 0x00000003040085a7 */ /* 0x000e64000800007f */
[----:B-1----:R-:W-:Y:S05]  /*6e30*/  @!P0 BRA `(.L_x_187) ;  /* 0xfffffffc00f08947 */ /* 0x002fea000383ffff */
[----:B------:R-:W-:Y:S05]  /*6e40*/  BRA `(.L_x_197) ;  /* 0xfffffffc003c7947 */ /* 0x000fea000383ffff */
.L_x_198:
[----:B------:R-:W-:-:S00]  /*6e50*/  BRA `(.L_x_198) ;  /* 0xfffffffc00fc7947 */ /* 0x000fc0000383ffff */
[----:B------:R-:W-:-:S00]  /*6e60*/  NOP ;  /* 0x0000000000007918 */ /* 0x000fc00000000000 */
        /* <DEDUP_REMOVED lines=9> */
.L_x_199:


//--------------------- .nv.global.init           --------------------------
	.section	.nv.global.init,"aw",@progbits
.nv.global.init:
	.type		$str$22,@object
	.size		$str$22,($str$23 - $str$22)
$str$22:
        /*0000*/ 	.byte	0x6b, 0x5f, 0x74, 0x69, 0x6c, 0x65, 0x5f, 0x63, 0x6f, 0x75, 0x6e, 0x74, 0x20, 0x3e, 0x3d, 0x20
        /*0010*/ 	.byte	0x31, 0x00
	.type		$str$23,@object
	.size		$str$23,(__unnamed_1 - $str$23)
$str$23:
        /*0012*/ 	.byte	0x2f, 0x74, 0x6d, 0x70, 0x2f, 0x63, 0x75, 0x74, 0x6c, 0x61, 0x73, 0x73, 0x5f, 0x73, 0x77, 0x65
        /*0022*/ 	.byte	0x65, 0x70, 0x5f, 0x73, 0x72, 0x63, 0x2f, 0x69, 0x6e, 0x63, 0x6c, 0x75, 0x64, 0x65, 0x2f, 0x63
        /*0032*/ 	.byte	0x75, 0x74, 0x6c, 0x61, 0x73, 0x73, 0x2f, 0x67, 0x65, 0x6d, 0x6d, 0x2f, 0x63, 0x6f, 0x6c, 0x6c
        /*0042*/ 	.byte	0x65, 0x63, 0x74, 0x69, 0x76, 0x65, 0x2f, 0x73, 0x6d, 0x39, 0x30, 0x5f, 0x6d, 0x6d, 0x61, 0x5f
        /*0052*/ 	.byte	0x74, 0x6d, 0x61, 0x5f, 0x67, 0x6d, 0x6d, 0x61, 0x5f, 0x73, 0x73, 0x5f, 0x77, 0x61, 0x72, 0x70
        /*0062*/ 	.byte	0x73, 0x70, 0x65, 0x63, 0x69, 0x61, 0x6c, 0x69, 0x7a, 0x65, 0x64, 0x2e, 0x68, 0x70, 0x70, 0x00
	.type		__unnamed_1,@object
	.size		__unnamed_1,(.L_0 - __unnamed_1)
__unnamed_1:
        /*0072*/ 	.byte	0x76, 0x6f, 0x69, 0x64, 0x20, 0x63, 0x75, 0x74, 0x6c, 0x61, 0x73, 0x73, 0x3a, 0x3a, 0x67, 0x65
        /* <DEDUP_REMOVED lines=172> */
        /*0b42*/ 	.byte	0x64, 0x65, 0x6e, 0x74, 0x69, 0x74, 0x79, 0x5d, 0x00
.L_0:


//--------------------- .nv.shared._ZN7cutlass13device_kernelINS_4gemm6kernel13GemmUniversalIN4cute5tupleIJiiiiEEENS1_10collective13CollectiveMmaINS1_34MainloopSm90TmaGmmaWarpSpecializedILi3ENS5_IJNS4_1CILi2EEENSA_ILi1EEESC_EEENS1_35KernelTmaWarpSpecializedCooperativeEEENS5_IJNSA_ILi128EEESG_NSA_ILi32EEEEEEaNS5_IJlSC_lEEEaSJ_NS4_8TiledMMAINS4_8MMA_AtomIJNS4_4SM904GMMA27MMA_64x128x32_S32S8S8_SS_TNEEEENS4_6LayoutISD_NS5_IJSC_NSA_ILi0EEESR_EEEEENS5_IJNS4_10UnderscoreESU_SU_EEEEENS4_13SM90_TMA_LOADENS4_14ComposedLayoutINS4_7SwizzleILi1ELi4ELi3EEENS4_18smem_ptr_flag_bitsILi8EEENSQ_INS5_IJNSA_ILi8EEESH_EEENS5_IJSH_SC_EEEEEEEvNS4_8identityENS4_23SM90_TMA_LOAD_MULTICASTES17_vS18_EENS_8epilogue10collective6detail29Sm90TmaWarpSpecializedAdapterINS1C_15DefaultEpilogueIaSJ_SJ_NS1B_6thread17LinearCombinationIaLi1EiiLNS1G_9ScaleType4KindE0ELNS_15FloatRoundStyleE2EaEENS1_15EpilogueDefaultEEEEEvvEEEEvNT_6ParamsE --------------------------
	.section	.nv.shared._ZN7cutlass13device_kernelINS_4gemm6kernel13GemmUniversalIN4cute5tupleIJiiiiEEENS1_10collective13CollectiveMmaINS1_34MainloopSm90TmaGmmaWarpSpecializedILi3ENS5_IJNS4_1CILi2EEENSA_ILi1EEESC_EEENS1_35KernelTmaWarpSpecializedCooperativeEEENS5_IJNSA_ILi128EEESG_NSA_ILi32EEEEEEaNS5_IJlSC_lEEEaSJ_NS4_8TiledMMAINS4_8MMA_AtomIJNS4_4SM904GMMA27MMA_64x128x32_S32S8S8_SS_TNEEEENS4_6LayoutISD_NS5_IJSC_NSA_ILi0EEESR_EEEEENS5_IJNS4_10UnderscoreESU_SU_EEEEENS4_13SM90_TMA_LOADENS4_14ComposedLayoutINS4_7SwizzleILi1ELi4ELi3EEENS4_18smem_ptr_flag_bitsILi8EEENSQ_INS5_IJNSA_ILi8EEESH_EEENS5_IJSH_SC_EEEEEEEvNS4_8identityENS4_23SM90_TMA_LOAD_MULTICASTES17_vS18_EENS_8epilogue10collective6detail29Sm90TmaWarpSpecializedAdapterINS1C_15DefaultEpilogueIaSJ_SJ_NS1B_6thread17LinearCombinationIaLi1EiiLNS1G_9ScaleType4KindE0ELNS_15FloatRoundStyleE2EaEENS1_15EpilogueDefaultEEEEEvvEEEEvNT_6ParamsE,"aw",@nobits
	.sectionflags	@""
	.align	16
	.zero		1024


//--------------------- .nv.shared.reserved.0     --------------------------
	.section	.nv.shared.reserved.0,"aw",@nobits
	.weak		__nv_reservedSMEM_offset_0_alias
	.size		__nv_reservedSMEM_offset_0_alias, 0, 0
	.other		__nv_reservedSMEM_offset_0_alias,@"STO_CUDA_RESERVED_SHARED STV_DEFAULT"
__nv_reservedSMEM_offset_0_alias:
	.zero		0


//--------------------- .nv.global                --------------------------
	.section	.nv.global,"aw",@nobits
.nv.global:
	.type		_ZN39_INTERNAL_100e23f7_4_k_cu_e1c7c4a9_50104cute1_E,@object
	.size		_ZN39_INTERNAL_100e23f7_4_k_cu_e1c7c4a9_50104cute1_E,(_ZN39_INTERNAL_100e23f7_4_k_cu_e1c7c4a9_50104cuda3std3__45__cpo6cbeginE - _ZN39_INTERNAL_100e23f7_4_k_cu_e1c7c4a9_50104cute1_E)
_ZN39_INTERNAL_100e23f7_4_k_cu_e1c7c4a9_50104cute1_E:
	.zero		1
	.type		_ZN39_INTERNAL_100e23f7_4_k_cu_e1c7c4a9_50104cuda3std3__45__cpo6cbeginE,@object
	.size		_ZN39_INTERNAL_100e23f7_4_k_cu_e1c7c4a9_50104cuda3std3__45__cpo6cbeginE,(_ZN39_INTERNAL_100e23f7_4_k_cu_e1c7c4a9_50104cuda3std3__48in_placeE - _ZN39_INTERNAL_100e23f7_4_k_cu_e1c7c4a9_50104cuda3std3__45__cpo6cbeginE)
_ZN39_INTERNAL_100e23f7_4_k_cu_e1c7c4a9_50104cuda3std3__45__cpo6cbeginE:
	.zero		1
	.type		_ZN39_INTERNAL_100e23f7_4_k_cu_e1c7c4a9_50104cuda3std3__48in_placeE,@object
	.size		_ZN39_INTERNAL_100e23f7_4_k_cu_e1c7c4a9_50104cuda3std3__48in_placeE,(_ZN39_INTERNAL_100e23f7_4_k_cu_e1c7c4a9_50104cuda3std6ranges3__45__cpo9iter_moveE - _ZN39_INTERNAL_100e23f7_4_k_cu_e1c7c4a9_50104cuda3std3__48in_placeE)
_ZN39_INTERNAL_100e23f7_4_k_cu_e1c7c4a9_50104cuda3std3__48in_placeE:
	.zero		1
	.type		_ZN39_INTERNAL_100e23f7_4_k_cu_e1c7c4a9_50104cuda3std6ranges3__45__cpo9iter_moveE,@object
	.size		_ZN39_INTERNAL_100e23f7_4_k_cu_e1c7c4a9_50104cuda3std6ranges3__45__cpo9iter_moveE,(_ZN39_INTERNAL_100e23f7_4_k_cu_e1c7c4a9_50104cuda3std3__45__cpo5beginE - _ZN39_INTERNAL_100e23f7_4_k_cu_e1c7c4a9_50104cuda3std6ranges3__45__cpo9iter_moveE)
_ZN39_INTERNAL_100e23f7_4_k_cu_e1c7c4a9_50104cuda3std6ranges3__45__cpo9iter_moveE:
	.zero		1
	.type		_ZN39_INTERNAL_100e23f7_4_k_cu_e1c7c4a9_50104cuda3std3__45__cpo5beginE,@object
	.size		_ZN39_INTERNAL_100e23f7_4_k_cu_e1c7c4a9_50104cuda3std3__45__cpo5beginE,(_ZN39_INTERNAL_100e23f7_4_k_cu_e1c7c4a9_50104cuda3std3__441_GLOBAL__N__100e23f7_4_k_cu_e1c7c4a9_50106ignoreE - _ZN39_INTERNAL_100e23f7_4_k_cu_e1c7c4a9_50104cuda3std3__45__cpo5beginE)
_ZN39_INTERNAL_100e23f7_4_k_cu_e1c7c4a9_50104cuda3std3__45__cpo5beginE:
	.zero		1
	.type		_ZN39_INTERNAL_100e23f7_4_k_cu_e1c7c4a9_50104cuda3std3__441_GLOBAL__N__100e23f7_4_k_cu_e1c7c4a9_50106ignoreE,@object
	.size		_ZN39_INTERNAL_100e23f7_4_k_cu_e1c7c4a9_50104cuda3std3__441_GLOBAL__N__100e23f7_4_k_cu_e1c7c4a9_50106ignoreE,(_ZN39_INTERNAL_100e23f7_4_k_cu_e1c7c4a9_50104cute7productE - _ZN39_INTERNAL_100e23f7_4_k_cu_e1c7c4a9_50104cuda3std3__441_GLOBAL__N__100e23f7_4_k_cu_e1c7c4a9_50106ignoreE)
_ZN39_INTERNAL_100e23f7_4_k_cu_e1c7c4a9_50104cuda3std3__441_GLOBAL__N__100e23f7_4_k_cu_e1c7c4a9_50106ignoreE:
	.zero		1
	.type		_ZN39_INTERNAL_100e23f7_4_k_cu_e1c7c4a9_50104cute7productE,@object
	.size		_ZN39_INTERNAL_100e23f7_4_k_cu_e1c7c4a9_50104cute7productE,(_ZN39_INTERNAL_100e23f7_4_k_cu_e1c7c4a9_50104cuda3std3__45__cpo3endE - _ZN39_INTERNAL_100e23f7_4_k_cu_e1c7c4a9_50104cute7productE)
_ZN39_INTERNAL_100e23f7_4_k_cu_e1c7c4a9_50104cute7productE:
	.zero		1
	.type		_ZN39_INTERNAL_100e23f7_4_k_cu_e1c7c4a9_50104cuda3std3__45__cpo3endE,@object
	.size		_ZN39_INTERNAL_100e23f7_4_k_cu_e1c7c4a9_50104cuda3std3__45__cpo3endE,(_ZN39_INTERNAL_100e23f7_4_k_cu_e1c7c4a9_50104cuda3std3__419piecewise_constructE - _ZN39_INTERNAL_100e23f7_4_k_cu_e1c7c4a9_50104cuda3std3__45__cpo3endE)
_ZN39_INTERNAL_100e23f7_4_k_cu_e1c7c4a9_50104cuda3std3__45__cpo3endE:
	.zero		1
	.type		_ZN39_INTERNAL_100e23f7_4_k_cu_e1c7c4a9_50104cuda3std3__419piecewise_constructE,@object
	.size		_ZN39_INTERNAL_100e23f7_4_k_cu_e1c7c4a9_50104cuda3std3__419piecewise_constructE,(_ZN39_INTERNAL_100e23f7_4_k_cu_e1c7c4a9_50104cuda3std3__45__cpo4cendE - _ZN39_INTERNAL_100e23f7_4_k_cu_e1c7c4a9_50104cuda3std3__419piecewise_constructE)
_ZN39_INTERNAL_100e23f7_4_k_cu_e1c7c4a9_50104cuda3std3__419piecewise_constructE:
	.zero		1
	.type		_ZN39_INTERNAL_100e23f7_4_k_cu_e1c7c4a9_50104cuda3std3__45__cpo4cendE,@object
	.size		_ZN39_INTERNAL_100e23f7_4_k_cu_e1c7c4a9_50104cuda3std3__45__cpo4cendE,(_ZN39_INTERNAL_100e23f7_4_k_cu_e1c7c4a9_50104cuda3std6ranges3__45__cpo4swapE - _ZN39_INTERNAL_100e23f7_4_k_cu_e1c7c4a9_50104cuda3std3__45__cpo4cendE)
_ZN39_INTERNAL_100e23f7_4_k_cu_e1c7c4a9_50104cuda3std3__45__cpo4cendE:
	.zero		1
	.type		_ZN39_INTERNAL_100e23f7_4_k_cu_e1c7c4a9_50104cuda3std6ranges3__45__cpo4swapE,@object
	.size		_ZN39_INTERNAL_100e23f7_4_k_cu_e1c7c4a9_50104cuda3std6ranges3__45__cpo4swapE,(.L_8 - _ZN39_INTERNAL_100e23f7_4_k_cu_e1c7c4a9_50104cuda3std6ranges3__45__cpo4swapE)
_ZN39_INTERNAL_100e23f7_4_k_cu_e1c7c4a9_50104cuda3std6ranges3__45__cpo4swapE:
	.zero		1
.L_8:


//--------------------- .nv.constant0._ZN7cutlass13device_kernelINS_4gemm6kernel13GemmUniversalIN4cute5tupleIJiiiiEEENS1_10collective13CollectiveMmaINS1_34MainloopSm90TmaGmmaWarpSpecializedILi3ENS5_IJNS4_1CILi2EEENSA_ILi1EEESC_EEENS1_35KernelTmaWarpSpecializedCooperativeEEENS5_IJNSA_ILi128EEESG_NSA_ILi32EEEEEEaNS5_IJlSC_lEEEaSJ_NS4_8TiledMMAINS4_8MMA_AtomIJNS4_4SM904GMMA27MMA_64x128x32_S32S8S8_SS_TNEEEENS4_6LayoutISD_NS5_IJSC_NSA_ILi0EEESR_EEEEENS5_IJNS4_10UnderscoreESU_SU_EEEEENS4_13SM90_TMA_LOADENS4_14ComposedLayoutINS4_7SwizzleILi1ELi4ELi3EEENS4_18smem_ptr_flag_bitsILi8EEENSQ_INS5_IJNSA_ILi8EEESH_EEENS5_IJSH_SC_EEEEEEEvNS4_8identityENS4_23SM90_TMA_LOAD_MULTICASTES17_vS18_EENS_8epilogue10collective6detail29Sm90TmaWarpSpecializedAdapterINS1C_15DefaultEpilogueIaSJ_SJ_NS1B_6thread17LinearCombinationIaLi1EiiLNS1G_9ScaleType4KindE0ELNS_15FloatRoundStyleE2EaEENS1_15EpilogueDefaultEEEEEvvEEEEvNT_6ParamsE --------------------------
	.section	.nv.constant0._ZN7cutlass13device_kernelINS_4gemm6kernel13GemmUniversalIN4cute5tupleIJiiiiEEENS1_10collective13CollectiveMmaINS1_34MainloopSm90TmaGmmaWarpSpecializedILi3ENS5_IJNS4_1CILi2EEENSA_ILi1EEESC_EEENS1_35KernelTmaWarpSpecializedCooperativeEEENS5_IJNSA_ILi128EEESG_NSA_ILi32EEEEEEaNS5_IJlSC_lEEEaSJ_NS4_8TiledMMAINS4_8MMA_AtomIJNS4_4SM904GMMA27MMA_64x128x32_S32S8S8_SS_TNEEEENS4_6LayoutISD_NS5_IJSC_NSA_ILi0EEESR_EEEEENS5_IJNS4_10UnderscoreESU_SU_EEEEENS4_13SM90_TMA_LOADENS4_14ComposedLayoutINS4_7SwizzleILi1ELi4ELi3EEENS4_18smem_ptr_flag_bitsILi8EEENSQ_INS5_IJNSA_ILi8EEESH_EEENS5_IJSH_SC_EEEEEEEvNS4_8identityENS4_23SM90_TMA_LOAD_MULTICASTES17_vS18_EENS_8epilogue10collective6detail29Sm90TmaWarpSpecializedAdapterINS1C_15DefaultEpilogueIaSJ_SJ_NS1B_6thread17LinearCombinationIaLi1EiiLNS1G_9ScaleType4KindE0ELNS_15FloatRoundStyleE2EaEENS1_15EpilogueDefaultEEEEEvvEEEEvNT_6ParamsE,"a",@progbits
	.sectionflags	@""
	.align	4
.nv.constant0._ZN7cutlass13device_kernelINS_4gemm6kernel13GemmUniversalIN4cute5tupleIJiiiiEEENS1_10collective13CollectiveMmaINS1_34MainloopSm90TmaGmmaWarpSpecializedILi3ENS5_IJNS4_1CILi2EEENSA_ILi1EEESC_EEENS1_35KernelTmaWarpSpecializedCooperativeEEENS5_IJNSA_ILi128EEESG_NSA_ILi32EEEEEEaNS5_IJlSC_lEEEaSJ_NS4_8TiledMMAINS4_8MMA_AtomIJNS4_4SM904GMMA27MMA_64x128x32_S32S8S8_SS_TNEEEENS4_6LayoutISD_NS5_IJSC_NSA_ILi0EEESR_EEEEENS5_IJNS4_10UnderscoreESU_SU_EEEEENS4_13SM90_TMA_LOADENS4_14ComposedLayoutINS4_7SwizzleILi1ELi4ELi3EEENS4_18smem_ptr_flag_bitsILi8EEENSQ_INS5_IJNSA_ILi8EEESH_EEENS5_IJSH_SC_EEEEEEEvNS4_8identityENS4_23SM90_TMA_LOAD_MULTICASTES17_vS18_EENS_8epilogue10collective6detail29Sm90TmaWarpSpecializedAdapterINS1C_15DefaultEpilogueIaSJ_SJ_NS1B_6thread17LinearCombinationIaLi1EiiLNS1G_9ScaleType4KindE0ELNS_15FloatRoundStyleE2EaEENS1_15EpilogueDefaultEEEEEvvEEEEvNT_6ParamsE:
	.zero		1664


//--------------------- SYMBOLS --------------------------

	.type		.nv.reservedSmem.offset0,@object
	.size		.nv.reservedSmem.offset0,0x4
	.type		__assertfail,@function
